//
// Generated by NVIDIA NVVM Compiler
//
// Compiler Build ID: CL-36424714
// Cuda compilation tools, release 13.0, V13.0.88
// Based on NVVM 20.0.0
//

.version 9.0
.target sm_100
.address_size 64

	// .globl	_Z14processAllRaysPP3RayP4Room
.extern .func  (.param .b32 func_retval0) vprintf
(
	.param .b64 vprintf_param_0,
	.param .b64 vprintf_param_1
)
;
.global .align 1 .b8 _ZN34_INTERNAL_1a6d1591_4_k_cu_98768ee14cuda3std3__45__cpo5beginE[1];
.global .align 1 .b8 _ZN34_INTERNAL_1a6d1591_4_k_cu_98768ee14cuda3std3__45__cpo3endE[1];
.global .align 1 .b8 _ZN34_INTERNAL_1a6d1591_4_k_cu_98768ee14cuda3std3__45__cpo6cbeginE[1];
.global .align 1 .b8 _ZN34_INTERNAL_1a6d1591_4_k_cu_98768ee14cuda3std3__45__cpo4cendE[1];
.global .align 1 .b8 _ZN34_INTERNAL_1a6d1591_4_k_cu_98768ee14cuda3std3__45__cpo6rbeginE[1];
.global .align 1 .b8 _ZN34_INTERNAL_1a6d1591_4_k_cu_98768ee14cuda3std3__45__cpo4rendE[1];
.global .align 1 .b8 _ZN34_INTERNAL_1a6d1591_4_k_cu_98768ee14cuda3std3__45__cpo7crbeginE[1];
.global .align 1 .b8 _ZN34_INTERNAL_1a6d1591_4_k_cu_98768ee14cuda3std3__45__cpo5crendE[1];
.global .align 1 .b8 _ZN34_INTERNAL_1a6d1591_4_k_cu_98768ee14cuda3std3__436_GLOBAL__N__1a6d1591_4_k_cu_98768ee16ignoreE[1];
.global .align 1 .b8 _ZN34_INTERNAL_1a6d1591_4_k_cu_98768ee14cuda3std3__419piecewise_constructE[1];
.global .align 1 .b8 _ZN34_INTERNAL_1a6d1591_4_k_cu_98768ee14cuda3std3__48in_placeE[1];
.global .align 1 .b8 _ZN34_INTERNAL_1a6d1591_4_k_cu_98768ee14cuda3std3__420unreachable_sentinelE[1];
.global .align 1 .b8 _ZN34_INTERNAL_1a6d1591_4_k_cu_98768ee14cuda3std3__47nulloptE[1];
.global .align 1 .b8 _ZN34_INTERNAL_1a6d1591_4_k_cu_98768ee14cuda3std3__48unexpectE[1];
.global .align 1 .b8 _ZN34_INTERNAL_1a6d1591_4_k_cu_98768ee14cuda3std6ranges3__45__cpo4swapE[1];
.global .align 1 .b8 _ZN34_INTERNAL_1a6d1591_4_k_cu_98768ee14cuda3std6ranges3__45__cpo9iter_moveE[1];
.global .align 1 .b8 _ZN34_INTERNAL_1a6d1591_4_k_cu_98768ee14cuda3std6ranges3__45__cpo5beginE[1];
.global .align 1 .b8 _ZN34_INTERNAL_1a6d1591_4_k_cu_98768ee14cuda3std6ranges3__45__cpo3endE[1];
.global .align 1 .b8 _ZN34_INTERNAL_1a6d1591_4_k_cu_98768ee14cuda3std6ranges3__45__cpo6cbeginE[1];
.global .align 1 .b8 _ZN34_INTERNAL_1a6d1591_4_k_cu_98768ee14cuda3std6ranges3__45__cpo4cendE[1];
.global .align 1 .b8 _ZN34_INTERNAL_1a6d1591_4_k_cu_98768ee14cuda3std6ranges3__45__cpo7advanceE[1];
.global .align 1 .b8 _ZN34_INTERNAL_1a6d1591_4_k_cu_98768ee14cuda3std6ranges3__45__cpo9iter_swapE[1];
.global .align 1 .b8 _ZN34_INTERNAL_1a6d1591_4_k_cu_98768ee14cuda3std6ranges3__45__cpo4nextE[1];
.global .align 1 .b8 _ZN34_INTERNAL_1a6d1591_4_k_cu_98768ee14cuda3std6ranges3__45__cpo4prevE[1];
.global .align 1 .b8 _ZN34_INTERNAL_1a6d1591_4_k_cu_98768ee14cuda3std6ranges3__45__cpo4dataE[1];
.global .align 1 .b8 _ZN34_INTERNAL_1a6d1591_4_k_cu_98768ee14cuda3std6ranges3__45__cpo5cdataE[1];
.global .align 1 .b8 _ZN34_INTERNAL_1a6d1591_4_k_cu_98768ee14cuda3std6ranges3__45__cpo4sizeE[1];
.global .align 1 .b8 _ZN34_INTERNAL_1a6d1591_4_k_cu_98768ee14cuda3std6ranges3__45__cpo5ssizeE[1];
.global .align 1 .b8 _ZN34_INTERNAL_1a6d1591_4_k_cu_98768ee14cuda3std6ranges3__45__cpo8distanceE[1];
.global .align 1 .b8 _ZN34_INTERNAL_1a6d1591_4_k_cu_98768ee16thrust24THRUST_300001_SM_1000_NS8cuda_cub3parE[1];
.global .align 1 .b8 _ZN34_INTERNAL_1a6d1591_4_k_cu_98768ee16thrust24THRUST_300001_SM_1000_NS8cuda_cub10par_nosyncE[1];
.global .align 1 .b8 _ZN34_INTERNAL_1a6d1591_4_k_cu_98768ee16thrust24THRUST_300001_SM_1000_NS6system6detail10sequential3seqE[1];
.global .align 1 .b8 _ZN34_INTERNAL_1a6d1591_4_k_cu_98768ee16thrust24THRUST_300001_SM_1000_NS12placeholders2_1E[1];
.global .align 1 .b8 _ZN34_INTERNAL_1a6d1591_4_k_cu_98768ee16thrust24THRUST_300001_SM_1000_NS12placeholders2_2E[1];
.global .align 1 .b8 _ZN34_INTERNAL_1a6d1591_4_k_cu_98768ee16thrust24THRUST_300001_SM_1000_NS12placeholders2_3E[1];
.global .align 1 .b8 _ZN34_INTERNAL_1a6d1591_4_k_cu_98768ee16thrust24THRUST_300001_SM_1000_NS12placeholders2_4E[1];
.global .align 1 .b8 _ZN34_INTERNAL_1a6d1591_4_k_cu_98768ee16thrust24THRUST_300001_SM_1000_NS12placeholders2_5E[1];
.global .align 1 .b8 _ZN34_INTERNAL_1a6d1591_4_k_cu_98768ee16thrust24THRUST_300001_SM_1000_NS12placeholders2_6E[1];
.global .align 1 .b8 _ZN34_INTERNAL_1a6d1591_4_k_cu_98768ee16thrust24THRUST_300001_SM_1000_NS12placeholders2_7E[1];
.global .align 1 .b8 _ZN34_INTERNAL_1a6d1591_4_k_cu_98768ee16thrust24THRUST_300001_SM_1000_NS12placeholders2_8E[1];
.global .align 1 .b8 _ZN34_INTERNAL_1a6d1591_4_k_cu_98768ee16thrust24THRUST_300001_SM_1000_NS12placeholders2_9E[1];
.global .align 1 .b8 _ZN34_INTERNAL_1a6d1591_4_k_cu_98768ee16thrust24THRUST_300001_SM_1000_NS12placeholders3_10E[1];
.global .align 1 .b8 _ZN34_INTERNAL_1a6d1591_4_k_cu_98768ee16thrust24THRUST_300001_SM_1000_NS3seqE[1];
.global .align 1 .b8 $str[40] = {115, 116, 97, 114, 116, 95, 112, 111, 105, 110, 116, 32, 105, 110, 32, 105, 115, 73, 110, 83, 112, 104, 101, 114, 101, 32, 102, 117, 110, 99, 116, 105, 111, 110, 58, 32, 37, 102, 10};
.global .align 1 .b8 $str$1[15] = {116, 104, 105, 115, 32, 105, 115, 32, 100, 58, 32, 37, 102, 10};
.global .align 1 .b8 $str$2[42] = {116, 104, 105, 115, 32, 105, 115, 32, 116, 104, 101, 32, 105, 100, 32, 105, 110, 115, 105, 100, 101, 32, 105, 115, 86, 97, 108, 105, 100, 102, 117, 110, 99, 116, 105, 111, 110, 58, 37, 100, 10};
.global .align 1 .b8 $str$3[32] = {116, 104, 105, 115, 32, 105, 115, 32, 116, 104, 101, 32, 97, 108, 108, 32, 115, 117, 114, 102, 97, 99, 101, 95, 105, 100, 58, 32, 37, 100, 10};
.global .align 1 .b8 $str$4[76] = {105, 115, 32, 110, 111, 32, 118, 97, 108, 105, 100, 32, 105, 110, 116, 101, 114, 115, 101, 99, 116, 105, 111, 110, 32, 112, 111, 105, 110, 116, 32, 100, 101, 116, 101, 99, 116, 101, 100, 32, 105, 110, 32, 105, 115, 86, 97, 108, 105, 100, 73, 110, 116, 101, 114, 115, 101, 99, 116, 105, 111, 110, 80, 111, 105, 110, 116, 32, 102, 117, 110, 116, 105, 111, 110};
.global .align 1 .b8 $str$6[29] = {116, 104, 105, 115, 32, 105, 115, 32, 116, 104, 101, 32, 115, 116, 97, 114, 116, 32, 112, 111, 105, 110, 116, 58, 32, 37, 102, 10};
.global .align 1 .b8 $str$7[27] = {116, 104, 105, 115, 32, 105, 115, 32, 116, 104, 101, 32, 79, 76, 68, 32, 80, 79, 73, 78, 84, 58, 32, 37, 102, 10};
.global .align 1 .b8 $str$8[30] = {116, 104, 105, 115, 32, 105, 115, 32, 116, 104, 101, 32, 115, 116, 97, 114, 116, 32, 101, 110, 101, 114, 103, 121, 58, 32, 37, 102, 10};
.global .align 1 .b8 $str$9[26] = {116, 104, 105, 115, 32, 105, 115, 32, 116, 104, 101, 32, 105, 110, 99, 105, 100, 101, 110, 116, 58, 32, 37, 102, 10};
.global .align 1 .b8 $str$10[15] = {116, 104, 105, 115, 32, 115, 105, 103, 110, 58, 32, 37, 100, 10};
.global .align 1 .b8 $str$11[16] = {116, 104, 105, 115, 32, 86, 65, 76, 73, 68, 58, 32, 37, 100, 10};
.global .align 1 .b8 $str$12[17] = {110, 111, 32, 118, 97, 108, 105, 100, 32, 115, 117, 114, 102, 97, 99, 101};
.global .align 1 .b8 $str$13[24] = {116, 104, 105, 115, 32, 105, 115, 32, 116, 104, 101, 32, 114, 101, 102, 108, 101, 99, 58, 32, 37, 102, 10};
.global .align 1 .b8 $str$14[30] = {116, 104, 105, 115, 32, 105, 115, 32, 116, 104, 101, 32, 105, 110, 116, 101, 114, 115, 101, 99, 116, 105, 111, 110, 58, 32, 37, 102, 10};
.global .align 1 .b8 $str$15[41] = {116, 104, 105, 115, 32, 105, 115, 32, 116, 104, 101, 32, 100, 105, 115, 116, 32, 98, 101, 116, 119, 101, 101, 110, 32, 111, 110, 101, 32, 114, 101, 102, 108, 101, 99, 58, 32, 37, 102, 10};
.global .align 1 .b8 $str$16[23] = {116, 114, 97, 118, 97, 108, 101, 100, 95, 100, 105, 115, 116, 32, 105, 115, 32, 58, 32, 37, 102, 10};
.global .align 1 .b8 $str$17[29] = {116, 104, 105, 115, 32, 105, 115, 32, 116, 104, 101, 32, 108, 101, 102, 116, 95, 101, 110, 101, 114, 103, 121, 58, 32, 37, 102, 10};
.global .align 1 .b8 $str$18[21] = {116, 104, 105, 115, 32, 105, 115, 32, 116, 104, 101, 32, 105, 100, 120, 58, 32, 37, 100, 10};

.visible .entry _Z14processAllRaysPP3RayP4Room(
	.param .u64 .ptr .align 1 _Z14processAllRaysPP3RayP4Room_param_0,
	.param .u64 .ptr .align 1 _Z14processAllRaysPP3RayP4Room_param_1
)
{
	.local .align 8 .b8 	__local_depot0[104];
	.reg .b64 	%SP;
	.reg .b64 	%SPL;
	.reg .pred 	%p<143>;
	.reg .b32 	%r<105>;
	.reg .b32 	%f<421>;
	.reg .b64 	%rd<90>;
	.reg .b64 	%fd<26>;

	mov.u64 	%SPL, __local_depot0;
	cvta.local.u64 	%SP, %SPL;
	ld.param.u64 	%rd7, [_Z14processAllRaysPP3RayP4Room_param_0];
	ld.param.u64 	%rd8, [_Z14processAllRaysPP3RayP4Room_param_1];
	cvta.to.global.u64 	%rd1, %rd8;
	cvta.to.global.u64 	%rd9, %rd7;
	add.u64 	%rd2, %SPL, 72;
	add.u64 	%rd3, %SPL, 88;
	add.u64 	%rd12, %SP, 96;
	add.u64 	%rd13, %SPL, 96;
	mov.u32 	%r4, %ntid.x;
	mov.u32 	%r5, %ctaid.x;
	mov.u32 	%r6, %tid.x;
	mad.lo.s32 	%r7, %r4, %r5, %r6;
	st.local.u32 	[%rd13], %r7;
	mov.u64 	%rd14, $str$18;
	cvta.global.u64 	%rd15, %rd14;
	{ // callseq 0, 0
	.param .b64 param0;
	st.param.b64 	[param0], %rd15;
	.param .b64 param1;
	st.param.b64 	[param1], %rd12;
	.param .b32 retval0;
	call.uni (retval0), 
	vprintf, 
	(
	param0, 
	param1
	);
	ld.param.b32 	%r8, [retval0];
	} // callseq 0
	mul.wide.s32 	%rd16, %r7, 8;
	add.s64 	%rd17, %rd9, %rd16;
	ld.global.u64 	%rd4, [%rd17];
	ld.f32 	%f33, [%rd4+4];
	abs.f32 	%f34, %f33;
	cvt.f64.f32 	%fd1, %f34;
	setp.leu.f64 	%p1, %fd1, 0d3F847AE147AE147B;
	@%p1 bra 	$L__BB0_36;
	add.u64 	%rd5, %SPL, 0;
	add.u64 	%rd6, %SPL, 0;
$L__BB0_2:
	ld.f32 	%f35, [%rd4+24];
	cvt.f64.f32 	%fd2, %f35;
	st.local.f64 	[%rd3], %fd2;
	mov.u64 	%rd20, $str$6;
	cvta.global.u64 	%rd21, %rd20;
	add.u64 	%rd22, %SP, 88;
	{ // callseq 1, 0
	.param .b64 param0;
	st.param.b64 	[param0], %rd21;
	.param .b64 param1;
	st.param.b64 	[param1], %rd22;
	.param .b32 retval0;
	call.uni (retval0), 
	vprintf, 
	(
	param0, 
	param1
	);
	ld.param.b32 	%r10, [retval0];
	} // callseq 1
	ld.f32 	%f36, [%rd4+28];
	cvt.f64.f32 	%fd3, %f36;
	st.local.f64 	[%rd3], %fd3;
	{ // callseq 2, 0
	.param .b64 param0;
	st.param.b64 	[param0], %rd21;
	.param .b64 param1;
	st.param.b64 	[param1], %rd22;
	.param .b32 retval0;
	call.uni (retval0), 
	vprintf, 
	(
	param0, 
	param1
	);
	ld.param.b32 	%r12, [retval0];
	} // callseq 2
	ld.f32 	%f37, [%rd4+32];
	cvt.f64.f32 	%fd4, %f37;
	st.local.f64 	[%rd3], %fd4;
	{ // callseq 3, 0
	.param .b64 param0;
	st.param.b64 	[param0], %rd21;
	.param .b64 param1;
	st.param.b64 	[param1], %rd22;
	.param .b32 retval0;
	call.uni (retval0), 
	vprintf, 
	(
	param0, 
	param1
	);
	ld.param.b32 	%r14, [retval0];
	} // callseq 3
	ld.f32 	%f38, [%rd4+24];
	cvt.f64.f32 	%fd5, %f38;
	st.local.f64 	[%rd3], %fd5;
	mov.u64 	%rd23, $str$7;
	cvta.global.u64 	%rd24, %rd23;
	{ // callseq 4, 0
	.param .b64 param0;
	st.param.b64 	[param0], %rd24;
	.param .b64 param1;
	st.param.b64 	[param1], %rd22;
	.param .b32 retval0;
	call.uni (retval0), 
	vprintf, 
	(
	param0, 
	param1
	);
	ld.param.b32 	%r16, [retval0];
	} // callseq 4
	ld.f32 	%f1, [%rd4+28];
	cvt.f64.f32 	%fd6, %f1;
	st.local.f64 	[%rd3], %fd6;
	{ // callseq 5, 0
	.param .b64 param0;
	st.param.b64 	[param0], %rd24;
	.param .b64 param1;
	st.param.b64 	[param1], %rd22;
	.param .b32 retval0;
	call.uni (retval0), 
	vprintf, 
	(
	param0, 
	param1
	);
	ld.param.b32 	%r18, [retval0];
	} // callseq 5
	ld.f32 	%f2, [%rd4+32];
	cvt.f64.f32 	%fd7, %f2;
	st.local.f64 	[%rd3], %fd7;
	{ // callseq 6, 0
	.param .b64 param0;
	st.param.b64 	[param0], %rd24;
	.param .b64 param1;
	st.param.b64 	[param1], %rd22;
	.param .b32 retval0;
	call.uni (retval0), 
	vprintf, 
	(
	param0, 
	param1
	);
	ld.param.b32 	%r20, [retval0];
	} // callseq 6
	ld.f32 	%f39, [%rd4+4];
	cvt.f64.f32 	%fd8, %f39;
	st.local.f64 	[%rd3], %fd8;
	mov.u64 	%rd25, $str$8;
	cvta.global.u64 	%rd26, %rd25;
	{ // callseq 7, 0
	.param .b64 param0;
	st.param.b64 	[param0], %rd26;
	.param .b64 param1;
	st.param.b64 	[param1], %rd22;
	.param .b32 retval0;
	call.uni (retval0), 
	vprintf, 
	(
	param0, 
	param1
	);
	ld.param.b32 	%r22, [retval0];
	} // callseq 7
	ld.f32 	%f40, [%rd4+24];
	cvt.f64.f32 	%fd9, %f40;
	add.u64 	%rd27, %SP, 80;
	add.u64 	%rd28, %SPL, 80;
	st.local.f64 	[%rd28], %fd9;
	mov.u64 	%rd29, $str;
	cvta.global.u64 	%rd30, %rd29;
	{ // callseq 8, 0
	.param .b64 param0;
	st.param.b64 	[param0], %rd30;
	.param .b64 param1;
	st.param.b64 	[param1], %rd27;
	.param .b32 retval0;
	call.uni (retval0), 
	vprintf, 
	(
	param0, 
	param1
	);
	ld.param.b32 	%r24, [retval0];
	} // callseq 8
	ld.f32 	%f41, [%rd4+28];
	cvt.f64.f32 	%fd10, %f41;
	st.local.f64 	[%rd28], %fd10;
	{ // callseq 9, 0
	.param .b64 param0;
	st.param.b64 	[param0], %rd30;
	.param .b64 param1;
	st.param.b64 	[param1], %rd27;
	.param .b32 retval0;
	call.uni (retval0), 
	vprintf, 
	(
	param0, 
	param1
	);
	ld.param.b32 	%r26, [retval0];
	} // callseq 9
	ld.f32 	%f42, [%rd4+32];
	cvt.f64.f32 	%fd11, %f42;
	st.local.f64 	[%rd28], %fd11;
	{ // callseq 10, 0
	.param .b64 param0;
	st.param.b64 	[param0], %rd30;
	.param .b64 param1;
	st.param.b64 	[param1], %rd27;
	.param .b32 retval0;
	call.uni (retval0), 
	vprintf, 
	(
	param0, 
	param1
	);
	ld.param.b32 	%r28, [retval0];
	} // callseq 10
	ld.f32 	%f43, [%rd4+28];
	ld.global.f32 	%f44, [%rd1+32];
	sub.f32 	%f45, %f43, %f44;
	fma.rn.f32 	%f46, %f45, %f45, 0f7FC00000;
	ld.f32 	%f47, [%rd4+32];
	ld.global.f32 	%f48, [%rd1+36];
	sub.f32 	%f49, %f47, %f48;
	fma.rn.f32 	%f50, %f49, %f49, %f46;
	sqrt.rn.f32 	%f51, %f50;
	ld.f32 	%f52, [%rd4+24];
	ld.global.f32 	%f53, [%rd1+28];
	sub.f32 	%f54, %f52, %f53;
	ld.f32 	%f55, [%rd4+12];
	fma.rn.f32 	%f56, %f54, %f55, 0f00000000;
	ld.f32 	%f57, [%rd4+16];
	fma.rn.f32 	%f58, %f45, %f57, %f56;
	ld.f32 	%f59, [%rd4+20];
	fma.rn.f32 	%f60, %f49, %f59, %f58;
	add.f32 	%f61, %f60, %f60;
	mul.f32 	%f62, %f51, %f51;
	ld.global.f32 	%f63, [%rd1+12];
	mul.f32 	%f64, %f63, %f63;
	sub.f32 	%f65, %f62, %f64;
	mul.f32 	%f66, %f65, 0fC0800000;
	fma.rn.f32 	%f67, %f61, %f61, %f66;
	cvt.f64.f32 	%fd12, %f67;
	st.local.f64 	[%rd28], %fd12;
	mov.u64 	%rd31, $str$1;
	cvta.global.u64 	%rd32, %rd31;
	{ // callseq 11, 0
	.param .b64 param0;
	st.param.b64 	[param0], %rd32;
	.param .b64 param1;
	st.param.b64 	[param1], %rd27;
	.param .b32 retval0;
	call.uni (retval0), 
	vprintf, 
	(
	param0, 
	param1
	);
	ld.param.b32 	%r30, [retval0];
	} // callseq 11
	setp.lt.f32 	%p2, %f67, 0f00000000;
	@%p2 bra 	$L__BB0_4;
	ld.f32 	%f68, [%rd4+28];
	ld.global.f32 	%f69, [%rd1+32];
	sub.f32 	%f70, %f68, %f69;
	fma.rn.f32 	%f71, %f70, %f70, 0f7FC00000;
	ld.f32 	%f72, [%rd4+32];
	ld.global.f32 	%f73, [%rd1+36];
	sub.f32 	%f74, %f72, %f73;
	fma.rn.f32 	%f75, %f74, %f74, %f71;
	sqrt.rn.f32 	%f76, %f75;
	ld.f32 	%f77, [%rd4+8];
	add.f32 	%f78, %f76, %f77;
	st.f32 	[%rd4+8], %f78;
	bra.uni 	$L__BB0_36;
$L__BB0_4:
	ld.f32 	%f79, [%rd4+12];
	cvt.f64.f32 	%fd13, %f79;
	st.local.f64 	[%rd3], %fd13;
	mov.u64 	%rd33, $str$9;
	cvta.global.u64 	%rd34, %rd33;
	{ // callseq 12, 0
	.param .b64 param0;
	st.param.b64 	[param0], %rd34;
	.param .b64 param1;
	st.param.b64 	[param1], %rd22;
	.param .b32 retval0;
	call.uni (retval0), 
	vprintf, 
	(
	param0, 
	param1
	);
	ld.param.b32 	%r32, [retval0];
	} // callseq 12
	ld.f32 	%f80, [%rd4+16];
	cvt.f64.f32 	%fd14, %f80;
	st.local.f64 	[%rd3], %fd14;
	{ // callseq 13, 0
	.param .b64 param0;
	st.param.b64 	[param0], %rd34;
	.param .b64 param1;
	st.param.b64 	[param1], %rd22;
	.param .b32 retval0;
	call.uni (retval0), 
	vprintf, 
	(
	param0, 
	param1
	);
	ld.param.b32 	%r34, [retval0];
	} // callseq 13
	ld.f32 	%f81, [%rd4+20];
	cvt.f64.f32 	%fd15, %f81;
	st.local.f64 	[%rd3], %fd15;
	{ // callseq 14, 0
	.param .b64 param0;
	st.param.b64 	[param0], %rd34;
	.param .b64 param1;
	st.param.b64 	[param1], %rd22;
	.param .b32 retval0;
	call.uni (retval0), 
	vprintf, 
	(
	param0, 
	param1
	);
	ld.param.b32 	%r36, [retval0];
	} // callseq 14
	ld.u32 	%r1, [%rd4];
	st.local.u32 	[%rd3], %r1;
	mov.u64 	%rd36, $str$10;
	cvta.global.u64 	%rd37, %rd36;
	{ // callseq 15, 0
	.param .b64 param0;
	st.param.b64 	[param0], %rd37;
	.param .b64 param1;
	st.param.b64 	[param1], %rd22;
	.param .b32 retval0;
	call.uni (retval0), 
	vprintf, 
	(
	param0, 
	param1
	);
	ld.param.b32 	%r38, [retval0];
	} // callseq 15
	ld.global.f32 	%f3, [%rd1+8];
	ld.global.f32 	%f4, [%rd1];
	ld.global.f32 	%f5, [%rd1+4];
	ld.f32 	%f82, [%rd4+12];
	fma.rn.f32 	%f83, %f82, 0f00000000, 0f00000000;
	ld.f32 	%f84, [%rd4+16];
	fma.rn.f32 	%f85, %f84, 0f00000000, %f83;
	ld.f32 	%f86, [%rd4+20];
	add.f32 	%f87, %f85, %f86;
	mov.b32 	%r40, 0;
	st.local.u32 	[%rd2], %r40;
	mov.u64 	%rd38, $str$3;
	cvta.global.u64 	%rd39, %rd38;
	add.u64 	%rd40, %SP, 72;
	{ // callseq 16, 0
	.param .b64 param0;
	st.param.b64 	[param0], %rd39;
	.param .b64 param1;
	st.param.b64 	[param1], %rd40;
	.param .b32 retval0;
	call.uni (retval0), 
	vprintf, 
	(
	param0, 
	param1
	);
	ld.param.b32 	%r41, [retval0];
	} // callseq 16
	setp.geu.f32 	%p3, %f87, 0f00000000;
	@%p3 bra 	$L__BB0_7;
	ld.f32 	%f88, [%rd4+12];
	fma.rn.f32 	%f89, %f88, 0f00000000, 0f00000000;
	ld.f32 	%f90, [%rd4+24];
	fma.rn.f32 	%f91, %f90, 0f00000000, 0f00000000;
	ld.f32 	%f92, [%rd4+16];
	fma.rn.f32 	%f93, %f92, 0f00000000, %f89;
	ld.f32 	%f94, [%rd4+28];
	fma.rn.f32 	%f95, %f94, 0f00000000, %f91;
	ld.f32 	%f96, [%rd4+20];
	add.f32 	%f97, %f93, %f96;
	ld.f32 	%f98, [%rd4+32];
	add.f32 	%f99, %f95, %f98;
	add.f32 	%f100, %f99, 0f00000000;
	div.rn.f32 	%f101, %f100, %f97;
	mul.f32 	%f102, %f101, %f88;
	sub.f32 	%f103, %f90, %f102;
	mul.f32 	%f104, %f101, %f92;
	sub.f32 	%f105, %f94, %f104;
	mul.f32 	%f106, %f101, %f96;
	sub.f32 	%f107, %f98, %f106;
	ld.global.f32 	%f108, [%rd1];
	ld.global.f32 	%f109, [%rd1+4];
	ld.global.f32 	%f110, [%rd1+8];
	sub.f32 	%f111, %f103, %f108;
	sub.f32 	%f113, %f105, %f109;
	sub.f32 	%f115, %f107, %f110;
	abs.f32 	%f117, %f111;
	setp.gtu.f32 	%p4, %f117, 0f3727C5AC;
	selp.f32 	%f118, %f103, %f108, %p4;
	abs.f32 	%f119, %f118;
	setp.gtu.f32 	%p5, %f119, 0f3727C5AC;
	selp.f32 	%f419, %f118, 0f00000000, %p5;
	abs.f32 	%f121, %f113;
	setp.gtu.f32 	%p6, %f121, 0f3727C5AC;
	selp.f32 	%f123, %f105, %f109, %p6;
	abs.f32 	%f124, %f123;
	setp.gtu.f32 	%p7, %f124, 0f3727C5AC;
	selp.f32 	%f418, %f123, 0f00000000, %p7;
	abs.f32 	%f126, %f115;
	setp.gtu.f32 	%p8, %f126, 0f3727C5AC;
	selp.f32 	%f128, %f107, %f110, %p8;
	abs.f32 	%f129, %f128;
	setp.gtu.f32 	%p9, %f129, 0f3727C5AC;
	selp.f32 	%f417, %f128, 0f00000000, %p9;
	setp.gtu.f32 	%p10, %f111, 0f00000000;
	and.pred  	%p11, %p4, %p10;
	setp.gtu.f32 	%p12, %f113, 0f00000000;
	and.pred  	%p13, %p6, %p12;
	or.pred  	%p14, %p11, %p13;
	setp.gtu.f32 	%p15, %f115, 0f00000000;
	and.pred  	%p16, %p8, %p15;
	or.pred  	%p17, %p14, %p16;
	not.pred 	%p18, %p17;
	setp.ge.f32 	%p19, %f419, 0fB727C5AC;
	and.pred  	%p20, %p18, %p19;
	setp.ge.f32 	%p21, %f418, 0fB727C5AC;
	and.pred  	%p22, %p20, %p21;
	setp.ge.f32 	%p23, %f417, 0fB727C5AC;
	mov.b32 	%r103, 0;
	and.pred  	%p24, %p22, %p23;
	@%p24 bra 	$L__BB0_37;
	mov.u64 	%rd41, $str$4;
	cvta.global.u64 	%rd42, %rd41;
	{ // callseq 17, 0
	.param .b64 param0;
	st.param.b64 	[param0], %rd42;
	.param .b64 param1;
	st.param.b64 	[param1], 0;
	.param .b32 retval0;
	call.uni (retval0), 
	vprintf, 
	(
	param0, 
	param1
	);
	ld.param.b32 	%r44, [retval0];
	} // callseq 17
$L__BB0_7:
	ld.f32 	%f131, [%rd4+12];
	fma.rn.f32 	%f132, %f131, 0f00000000, 0f00000000;
	ld.f32 	%f133, [%rd4+16];
	fma.rn.f32 	%f134, %f133, 0f00000000, %f132;
	ld.f32 	%f135, [%rd4+20];
	mov.b32 	%r46, 1;
	st.local.u32 	[%rd2], %r46;
	cvta.global.u64 	%rd44, %rd38;
	add.u64 	%rd45, %SP, 72;
	{ // callseq 18, 0
	.param .b64 param0;
	st.param.b64 	[param0], %rd44;
	.param .b64 param1;
	st.param.b64 	[param1], %rd45;
	.param .b32 retval0;
	call.uni (retval0), 
	vprintf, 
	(
	param0, 
	param1
	);
	ld.param.b32 	%r47, [retval0];
	} // callseq 18
	setp.geu.f32 	%p25, %f134, %f135;
	@%p25 bra 	$L__BB0_10;
	ld.f32 	%f136, [%rd4+12];
	fma.rn.f32 	%f137, %f136, 0f00000000, 0f00000000;
	ld.f32 	%f138, [%rd4+24];
	fma.rn.f32 	%f139, %f138, 0f00000000, 0f00000000;
	ld.f32 	%f140, [%rd4+16];
	fma.rn.f32 	%f141, %f140, 0f00000000, %f137;
	ld.f32 	%f142, [%rd4+28];
	fma.rn.f32 	%f143, %f142, 0f00000000, %f139;
	ld.f32 	%f144, [%rd4+20];
	add.f32 	%f145, %f141, %f144;
	ld.f32 	%f146, [%rd4+32];
	add.f32 	%f147, %f143, %f146;
	sub.f32 	%f148, %f147, %f3;
	div.rn.f32 	%f149, %f148, %f145;
	mul.f32 	%f150, %f149, %f136;
	sub.f32 	%f151, %f138, %f150;
	mul.f32 	%f152, %f149, %f140;
	sub.f32 	%f153, %f142, %f152;
	mul.f32 	%f154, %f149, %f144;
	sub.f32 	%f155, %f146, %f154;
	ld.global.f32 	%f156, [%rd1];
	ld.global.f32 	%f157, [%rd1+4];
	ld.global.f32 	%f158, [%rd1+8];
	sub.f32 	%f159, %f151, %f156;
	sub.f32 	%f161, %f153, %f157;
	sub.f32 	%f163, %f155, %f158;
	abs.f32 	%f165, %f159;
	setp.gtu.f32 	%p26, %f165, 0f3727C5AC;
	selp.f32 	%f166, %f151, %f156, %p26;
	abs.f32 	%f167, %f166;
	setp.gtu.f32 	%p27, %f167, 0f3727C5AC;
	selp.f32 	%f419, %f166, 0f00000000, %p27;
	abs.f32 	%f169, %f161;
	setp.gtu.f32 	%p28, %f169, 0f3727C5AC;
	selp.f32 	%f171, %f153, %f157, %p28;
	abs.f32 	%f172, %f171;
	setp.gtu.f32 	%p29, %f172, 0f3727C5AC;
	selp.f32 	%f418, %f171, 0f00000000, %p29;
	abs.f32 	%f174, %f163;
	setp.gtu.f32 	%p30, %f174, 0f3727C5AC;
	selp.f32 	%f176, %f155, %f158, %p30;
	abs.f32 	%f177, %f176;
	setp.gtu.f32 	%p31, %f177, 0f3727C5AC;
	selp.f32 	%f417, %f176, 0f00000000, %p31;
	setp.gtu.f32 	%p32, %f159, 0f00000000;
	and.pred  	%p33, %p26, %p32;
	setp.gtu.f32 	%p34, %f161, 0f00000000;
	and.pred  	%p35, %p28, %p34;
	or.pred  	%p36, %p33, %p35;
	setp.gtu.f32 	%p37, %f163, 0f00000000;
	and.pred  	%p38, %p30, %p37;
	or.pred  	%p39, %p36, %p38;
	not.pred 	%p40, %p39;
	setp.ge.f32 	%p41, %f419, 0fB727C5AC;
	and.pred  	%p42, %p40, %p41;
	setp.ge.f32 	%p43, %f418, 0fB727C5AC;
	and.pred  	%p44, %p42, %p43;
	setp.ge.f32 	%p45, %f417, 0fB727C5AC;
	mov.b32 	%r103, 1;
	and.pred  	%p46, %p44, %p45;
	@%p46 bra 	$L__BB0_37;
	mov.u64 	%rd46, $str$4;
	cvta.global.u64 	%rd47, %rd46;
	{ // callseq 19, 0
	.param .b64 param0;
	st.param.b64 	[param0], %rd47;
	.param .b64 param1;
	st.param.b64 	[param1], 0;
	.param .b32 retval0;
	call.uni (retval0), 
	vprintf, 
	(
	param0, 
	param1
	);
	ld.param.b32 	%r50, [retval0];
	} // callseq 19
$L__BB0_10:
	ld.f32 	%f179, [%rd4+12];
	add.f32 	%f180, %f179, 0f00000000;
	ld.f32 	%f181, [%rd4+16];
	fma.rn.f32 	%f182, %f181, 0f00000000, %f180;
	ld.f32 	%f183, [%rd4+20];
	fma.rn.f32 	%f184, %f183, 0f00000000, %f182;
	mov.b32 	%r52, 2;
	st.local.u32 	[%rd2], %r52;
	cvta.global.u64 	%rd49, %rd38;
	add.u64 	%rd50, %SP, 72;
	{ // callseq 20, 0
	.param .b64 param0;
	st.param.b64 	[param0], %rd49;
	.param .b64 param1;
	st.param.b64 	[param1], %rd50;
	.param .b32 retval0;
	call.uni (retval0), 
	vprintf, 
	(
	param0, 
	param1
	);
	ld.param.b32 	%r53, [retval0];
	} // callseq 20
	setp.geu.f32 	%p47, %f184, 0f00000000;
	@%p47 bra 	$L__BB0_13;
	ld.f32 	%f185, [%rd4+12];
	add.f32 	%f186, %f185, 0f00000000;
	ld.f32 	%f187, [%rd4+24];
	add.f32 	%f188, %f187, 0f00000000;
	ld.f32 	%f189, [%rd4+16];
	fma.rn.f32 	%f190, %f189, 0f00000000, %f186;
	ld.f32 	%f191, [%rd4+28];
	fma.rn.f32 	%f192, %f191, 0f00000000, %f188;
	ld.f32 	%f193, [%rd4+20];
	fma.rn.f32 	%f194, %f193, 0f00000000, %f190;
	ld.f32 	%f195, [%rd4+32];
	fma.rn.f32 	%f196, %f195, 0f00000000, %f192;
	add.f32 	%f197, %f196, 0f00000000;
	div.rn.f32 	%f198, %f197, %f194;
	mul.f32 	%f199, %f198, %f185;
	sub.f32 	%f200, %f187, %f199;
	mul.f32 	%f201, %f198, %f189;
	sub.f32 	%f202, %f191, %f201;
	mul.f32 	%f203, %f198, %f193;
	sub.f32 	%f204, %f195, %f203;
	ld.global.f32 	%f205, [%rd1];
	ld.global.f32 	%f206, [%rd1+4];
	ld.global.f32 	%f207, [%rd1+8];
	sub.f32 	%f208, %f200, %f205;
	sub.f32 	%f210, %f202, %f206;
	sub.f32 	%f212, %f204, %f207;
	abs.f32 	%f214, %f208;
	setp.gtu.f32 	%p48, %f214, 0f3727C5AC;
	selp.f32 	%f215, %f200, %f205, %p48;
	abs.f32 	%f216, %f215;
	setp.gtu.f32 	%p49, %f216, 0f3727C5AC;
	selp.f32 	%f419, %f215, 0f00000000, %p49;
	abs.f32 	%f218, %f210;
	setp.gtu.f32 	%p50, %f218, 0f3727C5AC;
	selp.f32 	%f220, %f202, %f206, %p50;
	abs.f32 	%f221, %f220;
	setp.gtu.f32 	%p51, %f221, 0f3727C5AC;
	selp.f32 	%f418, %f220, 0f00000000, %p51;
	abs.f32 	%f223, %f212;
	setp.gtu.f32 	%p52, %f223, 0f3727C5AC;
	selp.f32 	%f225, %f204, %f207, %p52;
	abs.f32 	%f226, %f225;
	setp.gtu.f32 	%p53, %f226, 0f3727C5AC;
	selp.f32 	%f417, %f225, 0f00000000, %p53;
	setp.gtu.f32 	%p54, %f208, 0f00000000;
	and.pred  	%p55, %p48, %p54;
	setp.gtu.f32 	%p56, %f210, 0f00000000;
	and.pred  	%p57, %p50, %p56;
	or.pred  	%p58, %p55, %p57;
	setp.gtu.f32 	%p59, %f212, 0f00000000;
	and.pred  	%p60, %p52, %p59;
	or.pred  	%p61, %p58, %p60;
	not.pred 	%p62, %p61;
	setp.ge.f32 	%p63, %f419, 0fB727C5AC;
	and.pred  	%p64, %p62, %p63;
	setp.ge.f32 	%p65, %f418, 0fB727C5AC;
	and.pred  	%p66, %p64, %p65;
	setp.ge.f32 	%p67, %f417, 0fB727C5AC;
	mov.b32 	%r103, 2;
	and.pred  	%p68, %p66, %p67;
	@%p68 bra 	$L__BB0_37;
	mov.u64 	%rd51, $str$4;
	cvta.global.u64 	%rd52, %rd51;
	{ // callseq 21, 0
	.param .b64 param0;
	st.param.b64 	[param0], %rd52;
	.param .b64 param1;
	st.param.b64 	[param1], 0;
	.param .b32 retval0;
	call.uni (retval0), 
	vprintf, 
	(
	param0, 
	param1
	);
	ld.param.b32 	%r56, [retval0];
	} // callseq 21
$L__BB0_13:
	ld.f32 	%f228, [%rd4+12];
	mov.f32 	%f229, 0f00000000;
	sub.f32 	%f230, %f229, %f228;
	ld.f32 	%f231, [%rd4+16];
	fma.rn.f32 	%f232, %f231, 0f00000000, %f230;
	ld.f32 	%f233, [%rd4+20];
	fma.rn.f32 	%f234, %f233, 0f00000000, %f232;
	mov.b32 	%r58, 3;
	st.local.u32 	[%rd2], %r58;
	cvta.global.u64 	%rd54, %rd38;
	add.u64 	%rd55, %SP, 72;
	{ // callseq 22, 0
	.param .b64 param0;
	st.param.b64 	[param0], %rd54;
	.param .b64 param1;
	st.param.b64 	[param1], %rd55;
	.param .b32 retval0;
	call.uni (retval0), 
	vprintf, 
	(
	param0, 
	param1
	);
	ld.param.b32 	%r59, [retval0];
	} // callseq 22
	setp.geu.f32 	%p69, %f234, 0f00000000;
	@%p69 bra 	$L__BB0_16;
	ld.f32 	%f235, [%rd4+12];
	add.f32 	%f236, %f235, 0f00000000;
	ld.f32 	%f237, [%rd4+24];
	add.f32 	%f238, %f237, 0f00000000;
	ld.f32 	%f239, [%rd4+16];
	fma.rn.f32 	%f240, %f239, 0f00000000, %f236;
	ld.f32 	%f241, [%rd4+28];
	fma.rn.f32 	%f242, %f241, 0f00000000, %f238;
	ld.f32 	%f243, [%rd4+20];
	fma.rn.f32 	%f244, %f243, 0f00000000, %f240;
	ld.f32 	%f245, [%rd4+32];
	fma.rn.f32 	%f246, %f245, 0f00000000, %f242;
	sub.f32 	%f247, %f246, %f4;
	div.rn.f32 	%f248, %f247, %f244;
	mul.f32 	%f249, %f248, %f235;
	sub.f32 	%f250, %f237, %f249;
	mul.f32 	%f251, %f248, %f239;
	sub.f32 	%f252, %f241, %f251;
	mul.f32 	%f253, %f248, %f243;
	sub.f32 	%f254, %f245, %f253;
	ld.global.f32 	%f255, [%rd1];
	ld.global.f32 	%f256, [%rd1+4];
	ld.global.f32 	%f257, [%rd1+8];
	sub.f32 	%f258, %f250, %f255;
	sub.f32 	%f260, %f252, %f256;
	sub.f32 	%f262, %f254, %f257;
	abs.f32 	%f264, %f258;
	setp.gtu.f32 	%p70, %f264, 0f3727C5AC;
	selp.f32 	%f265, %f250, %f255, %p70;
	abs.f32 	%f266, %f265;
	setp.gtu.f32 	%p71, %f266, 0f3727C5AC;
	selp.f32 	%f419, %f265, 0f00000000, %p71;
	abs.f32 	%f268, %f260;
	setp.gtu.f32 	%p72, %f268, 0f3727C5AC;
	selp.f32 	%f270, %f252, %f256, %p72;
	abs.f32 	%f271, %f270;
	setp.gtu.f32 	%p73, %f271, 0f3727C5AC;
	selp.f32 	%f418, %f270, 0f00000000, %p73;
	abs.f32 	%f273, %f262;
	setp.gtu.f32 	%p74, %f273, 0f3727C5AC;
	selp.f32 	%f275, %f254, %f257, %p74;
	abs.f32 	%f276, %f275;
	setp.gtu.f32 	%p75, %f276, 0f3727C5AC;
	selp.f32 	%f417, %f275, 0f00000000, %p75;
	setp.gtu.f32 	%p76, %f258, 0f00000000;
	and.pred  	%p77, %p70, %p76;
	setp.gtu.f32 	%p78, %f260, 0f00000000;
	and.pred  	%p79, %p72, %p78;
	or.pred  	%p80, %p77, %p79;
	setp.gtu.f32 	%p81, %f262, 0f00000000;
	and.pred  	%p82, %p74, %p81;
	or.pred  	%p83, %p80, %p82;
	not.pred 	%p84, %p83;
	setp.ge.f32 	%p85, %f419, 0fB727C5AC;
	and.pred  	%p86, %p84, %p85;
	setp.ge.f32 	%p87, %f418, 0fB727C5AC;
	and.pred  	%p88, %p86, %p87;
	setp.ge.f32 	%p89, %f417, 0fB727C5AC;
	mov.b32 	%r103, 3;
	and.pred  	%p90, %p88, %p89;
	@%p90 bra 	$L__BB0_37;
	mov.u64 	%rd56, $str$4;
	cvta.global.u64 	%rd57, %rd56;
	{ // callseq 23, 0
	.param .b64 param0;
	st.param.b64 	[param0], %rd57;
	.param .b64 param1;
	st.param.b64 	[param1], 0;
	.param .b32 retval0;
	call.uni (retval0), 
	vprintf, 
	(
	param0, 
	param1
	);
	ld.param.b32 	%r62, [retval0];
	} // callseq 23
$L__BB0_16:
	ld.f32 	%f278, [%rd4+12];
	fma.rn.f32 	%f279, %f278, 0f00000000, 0f00000000;
	ld.f32 	%f280, [%rd4+16];
	add.f32 	%f281, %f279, %f280;
	ld.f32 	%f282, [%rd4+20];
	fma.rn.f32 	%f283, %f282, 0f00000000, %f281;
	mov.b32 	%r64, 4;
	st.local.u32 	[%rd2], %r64;
	cvta.global.u64 	%rd59, %rd38;
	{ // callseq 24, 0
	.param .b64 param0;
	st.param.b64 	[param0], %rd59;
	.param .b64 param1;
	st.param.b64 	[param1], %rd55;
	.param .b32 retval0;
	call.uni (retval0), 
	vprintf, 
	(
	param0, 
	param1
	);
	ld.param.b32 	%r65, [retval0];
	} // callseq 24
	setp.geu.f32 	%p91, %f283, 0f00000000;
	@%p91 bra 	$L__BB0_19;
	ld.f32 	%f284, [%rd4+12];
	fma.rn.f32 	%f285, %f284, 0f00000000, 0f00000000;
	ld.f32 	%f286, [%rd4+24];
	fma.rn.f32 	%f287, %f286, 0f00000000, 0f00000000;
	ld.f32 	%f288, [%rd4+16];
	add.f32 	%f289, %f285, %f288;
	ld.f32 	%f290, [%rd4+28];
	add.f32 	%f291, %f287, %f290;
	ld.f32 	%f292, [%rd4+20];
	fma.rn.f32 	%f293, %f292, 0f00000000, %f289;
	ld.f32 	%f294, [%rd4+32];
	fma.rn.f32 	%f295, %f294, 0f00000000, %f291;
	add.f32 	%f296, %f295, 0f00000000;
	div.rn.f32 	%f297, %f296, %f293;
	mul.f32 	%f298, %f297, %f284;
	sub.f32 	%f299, %f286, %f298;
	mul.f32 	%f300, %f297, %f288;
	sub.f32 	%f301, %f290, %f300;
	mul.f32 	%f302, %f297, %f292;
	sub.f32 	%f303, %f294, %f302;
	ld.global.f32 	%f304, [%rd1];
	ld.global.f32 	%f305, [%rd1+4];
	ld.global.f32 	%f306, [%rd1+8];
	sub.f32 	%f307, %f299, %f304;
	sub.f32 	%f309, %f301, %f305;
	sub.f32 	%f311, %f303, %f306;
	abs.f32 	%f313, %f307;
	setp.gtu.f32 	%p92, %f313, 0f3727C5AC;
	selp.f32 	%f314, %f299, %f304, %p92;
	abs.f32 	%f315, %f314;
	setp.gtu.f32 	%p93, %f315, 0f3727C5AC;
	selp.f32 	%f419, %f314, 0f00000000, %p93;
	abs.f32 	%f317, %f309;
	setp.gtu.f32 	%p94, %f317, 0f3727C5AC;
	selp.f32 	%f319, %f301, %f305, %p94;
	abs.f32 	%f320, %f319;
	setp.gtu.f32 	%p95, %f320, 0f3727C5AC;
	selp.f32 	%f418, %f319, 0f00000000, %p95;
	abs.f32 	%f322, %f311;
	setp.gtu.f32 	%p96, %f322, 0f3727C5AC;
	selp.f32 	%f324, %f303, %f306, %p96;
	abs.f32 	%f325, %f324;
	setp.gtu.f32 	%p97, %f325, 0f3727C5AC;
	selp.f32 	%f417, %f324, 0f00000000, %p97;
	setp.gtu.f32 	%p98, %f307, 0f00000000;
	and.pred  	%p99, %p92, %p98;
	setp.gtu.f32 	%p100, %f309, 0f00000000;
	and.pred  	%p101, %p94, %p100;
	or.pred  	%p102, %p99, %p101;
	setp.gtu.f32 	%p103, %f311, 0f00000000;
	and.pred  	%p104, %p96, %p103;
	or.pred  	%p105, %p102, %p104;
	not.pred 	%p106, %p105;
	setp.ge.f32 	%p107, %f419, 0fB727C5AC;
	and.pred  	%p108, %p106, %p107;
	setp.ge.f32 	%p109, %f418, 0fB727C5AC;
	and.pred  	%p110, %p108, %p109;
	setp.ge.f32 	%p111, %f417, 0fB727C5AC;
	mov.b32 	%r103, 4;
	and.pred  	%p112, %p110, %p111;
	@%p112 bra 	$L__BB0_37;
	mov.u64 	%rd61, $str$4;
	cvta.global.u64 	%rd62, %rd61;
	{ // callseq 25, 0
	.param .b64 param0;
	st.param.b64 	[param0], %rd62;
	.param .b64 param1;
	st.param.b64 	[param1], 0;
	.param .b32 retval0;
	call.uni (retval0), 
	vprintf, 
	(
	param0, 
	param1
	);
	ld.param.b32 	%r68, [retval0];
	} // callseq 25
$L__BB0_19:
	ld.f32 	%f327, [%rd4+12];
	fma.rn.f32 	%f328, %f327, 0f00000000, 0f00000000;
	ld.f32 	%f329, [%rd4+16];
	sub.f32 	%f330, %f328, %f329;
	ld.f32 	%f331, [%rd4+20];
	fma.rn.f32 	%f332, %f331, 0f00000000, %f330;
	mov.b32 	%r71, 5;
	st.local.u32 	[%rd2], %r71;
	cvta.global.u64 	%rd64, %rd38;
	add.u64 	%rd65, %SP, 72;
	{ // callseq 26, 0
	.param .b64 param0;
	st.param.b64 	[param0], %rd64;
	.param .b64 param1;
	st.param.b64 	[param1], %rd65;
	.param .b32 retval0;
	call.uni (retval0), 
	vprintf, 
	(
	param0, 
	param1
	);
	ld.param.b32 	%r72, [retval0];
	} // callseq 26
	setp.geu.f32 	%p113, %f332, 0f00000000;
	mov.b32 	%r70, -1;
	mov.u32 	%r103, %r70;
	@%p113 bra 	$L__BB0_22;
	ld.f32 	%f333, [%rd4+12];
	fma.rn.f32 	%f334, %f333, 0f00000000, 0f00000000;
	ld.f32 	%f335, [%rd4+24];
	fma.rn.f32 	%f336, %f335, 0f00000000, 0f00000000;
	ld.f32 	%f337, [%rd4+16];
	add.f32 	%f338, %f334, %f337;
	ld.f32 	%f339, [%rd4+28];
	add.f32 	%f340, %f336, %f339;
	ld.f32 	%f341, [%rd4+20];
	fma.rn.f32 	%f342, %f341, 0f00000000, %f338;
	ld.f32 	%f343, [%rd4+32];
	fma.rn.f32 	%f344, %f343, 0f00000000, %f340;
	sub.f32 	%f345, %f344, %f5;
	div.rn.f32 	%f346, %f345, %f342;
	mul.f32 	%f347, %f346, %f333;
	sub.f32 	%f348, %f335, %f347;
	mul.f32 	%f349, %f346, %f337;
	sub.f32 	%f350, %f339, %f349;
	mul.f32 	%f351, %f346, %f341;
	sub.f32 	%f352, %f343, %f351;
	ld.global.f32 	%f353, [%rd1];
	ld.global.f32 	%f354, [%rd1+4];
	ld.global.f32 	%f355, [%rd1+8];
	sub.f32 	%f356, %f348, %f353;
	sub.f32 	%f358, %f350, %f354;
	sub.f32 	%f360, %f352, %f355;
	abs.f32 	%f362, %f356;
	setp.gtu.f32 	%p114, %f362, 0f3727C5AC;
	selp.f32 	%f363, %f348, %f353, %p114;
	abs.f32 	%f364, %f363;
	setp.gtu.f32 	%p115, %f364, 0f3727C5AC;
	selp.f32 	%f419, %f363, 0f00000000, %p115;
	abs.f32 	%f366, %f358;
	setp.gtu.f32 	%p116, %f366, 0f3727C5AC;
	selp.f32 	%f368, %f350, %f354, %p116;
	abs.f32 	%f369, %f368;
	setp.gtu.f32 	%p117, %f369, 0f3727C5AC;
	selp.f32 	%f418, %f368, 0f00000000, %p117;
	abs.f32 	%f371, %f360;
	setp.gtu.f32 	%p118, %f371, 0f3727C5AC;
	selp.f32 	%f373, %f352, %f355, %p118;
	abs.f32 	%f374, %f373;
	setp.gtu.f32 	%p119, %f374, 0f3727C5AC;
	selp.f32 	%f417, %f373, 0f00000000, %p119;
	setp.gtu.f32 	%p120, %f356, 0f00000000;
	and.pred  	%p121, %p114, %p120;
	setp.gtu.f32 	%p122, %f358, 0f00000000;
	and.pred  	%p123, %p116, %p122;
	or.pred  	%p124, %p121, %p123;
	setp.gtu.f32 	%p125, %f360, 0f00000000;
	and.pred  	%p126, %p118, %p125;
	or.pred  	%p127, %p124, %p126;
	not.pred 	%p128, %p127;
	setp.ge.f32 	%p129, %f419, 0fB727C5AC;
	and.pred  	%p130, %p128, %p129;
	setp.ge.f32 	%p131, %f418, 0fB727C5AC;
	and.pred  	%p132, %p130, %p131;
	setp.ge.f32 	%p133, %f417, 0fB727C5AC;
	mov.b32 	%r103, 5;
	and.pred  	%p134, %p132, %p133;
	@%p134 bra 	$L__BB0_37;
	mov.u64 	%rd69, $str$4;
	cvta.global.u64 	%rd70, %rd69;
	{ // callseq 28, 0
	.param .b64 param0;
	st.param.b64 	[param0], %rd70;
	.param .b64 param1;
	st.param.b64 	[param1], 0;
	.param .b32 retval0;
	call.uni (retval0), 
	vprintf, 
	(
	param0, 
	param1
	);
	ld.param.b32 	%r78, [retval0];
	} // callseq 28
	mov.u32 	%r103, %r70;
$L__BB0_22:
	st.local.u32 	[%rd3], %r103;
	mov.u64 	%rd71, $str$11;
	cvta.global.u64 	%rd72, %rd71;
	{ // callseq 29, 0
	.param .b64 param0;
	st.param.b64 	[param0], %rd72;
	.param .b64 param1;
	st.param.b64 	[param1], %rd22;
	.param .b32 retval0;
	call.uni (retval0), 
	vprintf, 
	(
	param0, 
	param1
	);
	ld.param.b32 	%r80, [retval0];
	} // callseq 29
	setp.ne.s32 	%p135, %r103, -1;
	@%p135 bra 	$L__BB0_24;
	mov.u64 	%rd74, $str$12;
	cvta.global.u64 	%rd75, %rd74;
	{ // callseq 30, 0
	.param .b64 param0;
	st.param.b64 	[param0], %rd75;
	.param .b64 param1;
	st.param.b64 	[param1], 0;
	.param .b32 retval0;
	call.uni (retval0), 
	vprintf, 
	(
	param0, 
	param1
	);
	ld.param.b32 	%r82, [retval0];
	} // callseq 30
$L__BB0_24:
	mov.f32 	%f377, 0f00000000;
	st.local.v2.f32 	[%rd5], {%f377, %f377};
	mov.f32 	%f378, 0f3F800000;
	st.local.v2.f32 	[%rd5+8], {%f378, %f377};
	mov.f32 	%f379, 0fBF800000;
	st.local.v2.f32 	[%rd5+16], {%f377, %f379};
	st.local.v2.f32 	[%rd5+24], {%f378, %f377};
	st.local.v2.f32 	[%rd5+32], {%f377, %f379};
	st.local.v2.f32 	[%rd5+40], {%f377, %f377};
	st.local.v2.f32 	[%rd5+48], {%f377, %f378};
	st.local.v2.f32 	[%rd5+56], {%f377, %f377};
	st.local.v2.f32 	[%rd5+64], {%f379, %f377};
	mul.wide.s32 	%rd76, %r103, 12;
	add.s64 	%rd77, %rd5, %rd76;
	ld.f32 	%f380, [%rd4+12];
	ld.local.f32 	%f381, [%rd77];
	mul.f32 	%f382, %f381, %f380;
	fma.rn.f32 	%f383, %f381, %f380, %f382;
	mul.f32 	%f384, %f381, %f383;
	sub.f32 	%f27, %f380, %f384;
	ld.f32 	%f385, [%rd4+16];
	ld.local.f32 	%f386, [%rd77+4];
	mul.f32 	%f387, %f386, %f385;
	fma.rn.f32 	%f388, %f386, %f385, %f387;
	mul.f32 	%f389, %f386, %f388;
	sub.f32 	%f28, %f385, %f389;
	ld.f32 	%f390, [%rd4+20];
	ld.local.f32 	%f391, [%rd77+8];
	mul.f32 	%f392, %f391, %f390;
	fma.rn.f32 	%f393, %f391, %f390, %f392;
	mul.f32 	%f394, %f391, %f393;
	sub.f32 	%f29, %f390, %f394;
	cvt.f64.f32 	%fd16, %f27;
	st.local.f64 	[%rd3], %fd16;
	mov.u64 	%rd78, $str$13;
	cvta.global.u64 	%rd79, %rd78;
	add.u64 	%rd80, %SP, 88;
	{ // callseq 31, 0
	.param .b64 param0;
	st.param.b64 	[param0], %rd79;
	.param .b64 param1;
	st.param.b64 	[param1], %rd80;
	.param .b32 retval0;
	call.uni (retval0), 
	vprintf, 
	(
	param0, 
	param1
	);
	ld.param.b32 	%r84, [retval0];
	} // callseq 31
	cvt.f64.f32 	%fd17, %f28;
	st.local.f64 	[%rd3], %fd17;
	{ // callseq 32, 0
	.param .b64 param0;
	st.param.b64 	[param0], %rd79;
	.param .b64 param1;
	st.param.b64 	[param1], %rd80;
	.param .b32 retval0;
	call.uni (retval0), 
	vprintf, 
	(
	param0, 
	param1
	);
	ld.param.b32 	%r86, [retval0];
	} // callseq 32
	cvt.f64.f32 	%fd18, %f29;
	st.local.f64 	[%rd3], %fd18;
	{ // callseq 33, 0
	.param .b64 param0;
	st.param.b64 	[param0], %rd79;
	.param .b64 param1;
	st.param.b64 	[param1], %rd80;
	.param .b32 retval0;
	call.uni (retval0), 
	vprintf, 
	(
	param0, 
	param1
	);
	ld.param.b32 	%r88, [retval0];
	} // callseq 33
	ld.f32 	%f395, [%rd4+24];
	cvt.f64.f32 	%fd19, %f395;
	st.local.f64 	[%rd3], %fd19;
	mov.u64 	%rd81, $str$14;
	cvta.global.u64 	%rd82, %rd81;
	{ // callseq 34, 0
	.param .b64 param0;
	st.param.b64 	[param0], %rd82;
	.param .b64 param1;
	st.param.b64 	[param1], %rd80;
	.param .b32 retval0;
	call.uni (retval0), 
	vprintf, 
	(
	param0, 
	param1
	);
	ld.param.b32 	%r90, [retval0];
	} // callseq 34
	ld.f32 	%f396, [%rd4+28];
	cvt.f64.f32 	%fd20, %f396;
	st.local.f64 	[%rd3], %fd20;
	{ // callseq 35, 0
	.param .b64 param0;
	st.param.b64 	[param0], %rd82;
	.param .b64 param1;
	st.param.b64 	[param1], %rd80;
	.param .b32 retval0;
	call.uni (retval0), 
	vprintf, 
	(
	param0, 
	param1
	);
	ld.param.b32 	%r92, [retval0];
	} // callseq 35
	ld.f32 	%f397, [%rd4+32];
	cvt.f64.f32 	%fd21, %f397;
	st.local.f64 	[%rd3], %fd21;
	{ // callseq 36, 0
	.param .b64 param0;
	st.param.b64 	[param0], %rd82;
	.param .b64 param1;
	st.param.b64 	[param1], %rd80;
	.param .b32 retval0;
	call.uni (retval0), 
	vprintf, 
	(
	param0, 
	param1
	);
	ld.param.b32 	%r94, [retval0];
	} // callseq 36
	ld.f32 	%f398, [%rd4+28];
	sub.f32 	%f399, %f1, %f398;
	fma.rn.f32 	%f400, %f399, %f399, 0f7FC00000;
	ld.f32 	%f401, [%rd4+32];
	sub.f32 	%f402, %f2, %f401;
	fma.rn.f32 	%f403, %f402, %f402, %f400;
	sqrt.rn.f32 	%f404, %f403;
	cvt.f64.f32 	%fd22, %f404;
	st.local.f64 	[%rd3], %fd22;
	mov.u64 	%rd83, $str$15;
	cvta.global.u64 	%rd84, %rd83;
	{ // callseq 37, 0
	.param .b64 param0;
	st.param.b64 	[param0], %rd84;
	.param .b64 param1;
	st.param.b64 	[param1], %rd80;
	.param .b32 retval0;
	call.uni (retval0), 
	vprintf, 
	(
	param0, 
	param1
	);
	ld.param.b32 	%r96, [retval0];
	} // callseq 37
	ld.f32 	%f405, [%rd4+8];
	add.f32 	%f30, %f404, %f405;
	cvt.f64.f32 	%fd23, %f30;
	st.local.f64 	[%rd3], %fd23;
	mov.u64 	%rd85, $str$16;
	cvta.global.u64 	%rd86, %rd85;
	{ // callseq 38, 0
	.param .b64 param0;
	st.param.b64 	[param0], %rd86;
	.param .b64 param1;
	st.param.b64 	[param1], %rd80;
	.param .b32 retval0;
	call.uni (retval0), 
	vprintf, 
	(
	param0, 
	param1
	);
	ld.param.b32 	%r98, [retval0];
	} // callseq 38
	ld.f32 	%f31, [%rd4+4];
	mov.f32 	%f420, 0f3E2E147B;
	setp.gt.s32 	%p136, %r103, 1;
	@%p136 bra 	$L__BB0_28;
	setp.eq.s32 	%p140, %r103, 0;
	@%p140 bra 	$L__BB0_35;
	setp.eq.s32 	%p141, %r103, 1;
	@%p141 bra 	$L__BB0_27;
	bra.uni 	$L__BB0_31;
$L__BB0_27:
	mov.f32 	%f420, 0f3E051EB8;
	bra.uni 	$L__BB0_35;
$L__BB0_28:
	setp.eq.s32 	%p137, %r103, 2;
	@%p137 bra 	$L__BB0_34;
	setp.eq.s32 	%p138, %r103, 3;
	@%p138 bra 	$L__BB0_33;
	setp.eq.s32 	%p139, %r103, 4;
	@%p139 bra 	$L__BB0_32;
$L__BB0_31:
	mov.f32 	%f420, 0f3E23D70A;
	bra.uni 	$L__BB0_35;
$L__BB0_32:
	mov.f32 	%f420, 0f3E3851EC;
	bra.uni 	$L__BB0_35;
$L__BB0_33:
	mov.f32 	%f420, 0f3E0F5C29;
	bra.uni 	$L__BB0_35;
$L__BB0_34:
	mov.f32 	%f420, 0f3E428F5C;
$L__BB0_35:
	mov.f32 	%f411, 0f3F800000;
	sub.f32 	%f412, %f411, %f420;
	mul.f32 	%f413, %f31, %f412;
	cvt.rn.f32.s32 	%f414, %r1;
	mul.f32 	%f415, %f413, %f414;
	cvt.f64.f32 	%fd24, %f415;
	st.local.f64 	[%rd3], %fd24;
	mov.u64 	%rd87, $str$17;
	cvta.global.u64 	%rd88, %rd87;
	{ // callseq 39, 0
	.param .b64 param0;
	st.param.b64 	[param0], %rd88;
	.param .b64 param1;
	st.param.b64 	[param1], %rd80;
	.param .b32 retval0;
	call.uni (retval0), 
	vprintf, 
	(
	param0, 
	param1
	);
	ld.param.b32 	%r100, [retval0];
	} // callseq 39
	st.f32 	[%rd4+4], %f415;
	st.f32 	[%rd4+8], %f30;
	neg.s32 	%r102, %r1;
	st.u32 	[%rd4], %r102;
	st.f32 	[%rd4+12], %f27;
	st.f32 	[%rd4+16], %f28;
	st.f32 	[%rd4+20], %f29;
	abs.f32 	%f416, %f415;
	cvt.f64.f32 	%fd25, %f416;
	setp.gt.f64 	%p142, %fd25, 0d3F847AE147AE147B;
	@%p142 bra 	$L__BB0_2;
$L__BB0_36:
	ret;
$L__BB0_37:
	st.local.u32 	[%rd6], %r103;
	mov.u64 	%rd66, $str$2;
	cvta.global.u64 	%rd67, %rd66;
	add.u64 	%rd68, %SP, 0;
	{ // callseq 27, 0
	.param .b64 param0;
	st.param.b64 	[param0], %rd67;
	.param .b64 param1;
	st.param.b64 	[param1], %rd68;
	.param .b32 retval0;
	call.uni (retval0), 
	vprintf, 
	(
	param0, 
	param1
	);
	ld.param.b32 	%r75, [retval0];
	} // callseq 27
	st.f32 	[%rd4+24], %f419;
	st.f32 	[%rd4+28], %f418;
	st.f32 	[%rd4+32], %f417;
	bra.uni 	$L__BB0_22;

}
	// .globl	_Z5printPP3RayP4Room
.visible .entry _Z5printPP3RayP4Room(
	.param .u64 .ptr .align 1 _Z5printPP3RayP4Room_param_0,
	.param .u64 .ptr .align 1 _Z5printPP3RayP4Room_param_1
)
{
	.local .align 8 .b8 	__local_depot1[104];
	.reg .b64 	%SP;
	.reg .b64 	%SPL;
	.reg .pred 	%p<143>;
	.reg .b32 	%r<105>;
	.reg .b32 	%f<421>;
	.reg .b64 	%rd<90>;
	.reg .b64 	%fd<26>;

	mov.u64 	%SPL, __local_depot1;
	cvta.local.u64 	%SP, %SPL;
	ld.param.u64 	%rd7, [_Z5printPP3RayP4Room_param_0];
	ld.param.u64 	%rd8, [_Z5printPP3RayP4Room_param_1];
	cvta.to.global.u64 	%rd1, %rd8;
	cvta.to.global.u64 	%rd9, %rd7;
	add.u64 	%rd2, %SPL, 72;
	add.u64 	%rd3, %SPL, 88;
	add.u64 	%rd12, %SP, 96;
	add.u64 	%rd13, %SPL, 96;
	mov.u32 	%r4, %ntid.x;
	mov.u32 	%r5, %ctaid.x;
	mov.u32 	%r6, %tid.x;
	mad.lo.s32 	%r7, %r4, %r5, %r6;
	st.local.u32 	[%rd13], %r7;
	mov.u64 	%rd14, $str$18;
	cvta.global.u64 	%rd15, %rd14;
	{ // callseq 40, 0
	.param .b64 param0;
	st.param.b64 	[param0], %rd15;
	.param .b64 param1;
	st.param.b64 	[param1], %rd12;
	.param .b32 retval0;
	call.uni (retval0), 
	vprintf, 
	(
	param0, 
	param1
	);
	ld.param.b32 	%r8, [retval0];
	} // callseq 40
	mul.wide.s32 	%rd16, %r7, 8;
	add.s64 	%rd17, %rd9, %rd16;
	ld.global.u64 	%rd4, [%rd17];
	ld.f32 	%f33, [%rd4+4];
	abs.f32 	%f34, %f33;
	cvt.f64.f32 	%fd1, %f34;
	setp.leu.f64 	%p1, %fd1, 0d3F847AE147AE147B;
	@%p1 bra 	$L__BB1_36;
	add.u64 	%rd5, %SPL, 0;
	add.u64 	%rd6, %SPL, 0;
$L__BB1_2:
	ld.f32 	%f35, [%rd4+24];
	cvt.f64.f32 	%fd2, %f35;
	st.local.f64 	[%rd3], %fd2;
	mov.u64 	%rd20, $str$6;
	cvta.global.u64 	%rd21, %rd20;
	add.u64 	%rd22, %SP, 88;
	{ // callseq 41, 0
	.param .b64 param0;
	st.param.b64 	[param0], %rd21;
	.param .b64 param1;
	st.param.b64 	[param1], %rd22;
	.param .b32 retval0;
	call.uni (retval0), 
	vprintf, 
	(
	param0, 
	param1
	);
	ld.param.b32 	%r10, [retval0];
	} // callseq 41
	ld.f32 	%f36, [%rd4+28];
	cvt.f64.f32 	%fd3, %f36;
	st.local.f64 	[%rd3], %fd3;
	{ // callseq 42, 0
	.param .b64 param0;
	st.param.b64 	[param0], %rd21;
	.param .b64 param1;
	st.param.b64 	[param1], %rd22;
	.param .b32 retval0;
	call.uni (retval0), 
	vprintf, 
	(
	param0, 
	param1
	);
	ld.param.b32 	%r12, [retval0];
	} // callseq 42
	ld.f32 	%f37, [%rd4+32];
	cvt.f64.f32 	%fd4, %f37;
	st.local.f64 	[%rd3], %fd4;
	{ // callseq 43, 0
	.param .b64 param0;
	st.param.b64 	[param0], %rd21;
	.param .b64 param1;
	st.param.b64 	[param1], %rd22;
	.param .b32 retval0;
	call.uni (retval0), 
	vprintf, 
	(
	param0, 
	param1
	);
	ld.param.b32 	%r14, [retval0];
	} // callseq 43
	ld.f32 	%f38, [%rd4+24];
	cvt.f64.f32 	%fd5, %f38;
	st.local.f64 	[%rd3], %fd5;
	mov.u64 	%rd23, $str$7;
	cvta.global.u64 	%rd24, %rd23;
	{ // callseq 44, 0
	.param .b64 param0;
	st.param.b64 	[param0], %rd24;
	.param .b64 param1;
	st.param.b64 	[param1], %rd22;
	.param .b32 retval0;
	call.uni (retval0), 
	vprintf, 
	(
	param0, 
	param1
	);
	ld.param.b32 	%r16, [retval0];
	} // callseq 44
	ld.f32 	%f1, [%rd4+28];
	cvt.f64.f32 	%fd6, %f1;
	st.local.f64 	[%rd3], %fd6;
	{ // callseq 45, 0
	.param .b64 param0;
	st.param.b64 	[param0], %rd24;
	.param .b64 param1;
	st.param.b64 	[param1], %rd22;
	.param .b32 retval0;
	call.uni (retval0), 
	vprintf, 
	(
	param0, 
	param1
	);
	ld.param.b32 	%r18, [retval0];
	} // callseq 45
	ld.f32 	%f2, [%rd4+32];
	cvt.f64.f32 	%fd7, %f2;
	st.local.f64 	[%rd3], %fd7;
	{ // callseq 46, 0
	.param .b64 param0;
	st.param.b64 	[param0], %rd24;
	.param .b64 param1;
	st.param.b64 	[param1], %rd22;
	.param .b32 retval0;
	call.uni (retval0), 
	vprintf, 
	(
	param0, 
	param1
	);
	ld.param.b32 	%r20, [retval0];
	} // callseq 46
	ld.f32 	%f39, [%rd4+4];
	cvt.f64.f32 	%fd8, %f39;
	st.local.f64 	[%rd3], %fd8;
	mov.u64 	%rd25, $str$8;
	cvta.global.u64 	%rd26, %rd25;
	{ // callseq 47, 0
	.param .b64 param0;
	st.param.b64 	[param0], %rd26;
	.param .b64 param1;
	st.param.b64 	[param1], %rd22;
	.param .b32 retval0;
	call.uni (retval0), 
	vprintf, 
	(
	param0, 
	param1
	);
	ld.param.b32 	%r22, [retval0];
	} // callseq 47
	ld.f32 	%f40, [%rd4+24];
	cvt.f64.f32 	%fd9, %f40;
	add.u64 	%rd27, %SP, 80;
	add.u64 	%rd28, %SPL, 80;
	st.local.f64 	[%rd28], %fd9;
	mov.u64 	%rd29, $str;
	cvta.global.u64 	%rd30, %rd29;
	{ // callseq 48, 0
	.param .b64 param0;
	st.param.b64 	[param0], %rd30;
	.param .b64 param1;
	st.param.b64 	[param1], %rd27;
	.param .b32 retval0;
	call.uni (retval0), 
	vprintf, 
	(
	param0, 
	param1
	);
	ld.param.b32 	%r24, [retval0];
	} // callseq 48
	ld.f32 	%f41, [%rd4+28];
	cvt.f64.f32 	%fd10, %f41;
	st.local.f64 	[%rd28], %fd10;
	{ // callseq 49, 0
	.param .b64 param0;
	st.param.b64 	[param0], %rd30;
	.param .b64 param1;
	st.param.b64 	[param1], %rd27;
	.param .b32 retval0;
	call.uni (retval0), 
	vprintf, 
	(
	param0, 
	param1
	);
	ld.param.b32 	%r26, [retval0];
	} // callseq 49
	ld.f32 	%f42, [%rd4+32];
	cvt.f64.f32 	%fd11, %f42;
	st.local.f64 	[%rd28], %fd11;
	{ // callseq 50, 0
	.param .b64 param0;
	st.param.b64 	[param0], %rd30;
	.param .b64 param1;
	st.param.b64 	[param1], %rd27;
	.param .b32 retval0;
	call.uni (retval0), 
	vprintf, 
	(
	param0, 
	param1
	);
	ld.param.b32 	%r28, [retval0];
	} // callseq 50
	ld.f32 	%f43, [%rd4+28];
	ld.global.f32 	%f44, [%rd1+32];
	sub.f32 	%f45, %f43, %f44;
	fma.rn.f32 	%f46, %f45, %f45, 0f7FC00000;
	ld.f32 	%f47, [%rd4+32];
	ld.global.f32 	%f48, [%rd1+36];
	sub.f32 	%f49, %f47, %f48;
	fma.rn.f32 	%f50, %f49, %f49, %f46;
	sqrt.rn.f32 	%f51, %f50;
	ld.f32 	%f52, [%rd4+24];
	ld.global.f32 	%f53, [%rd1+28];
	sub.f32 	%f54, %f52, %f53;
	ld.f32 	%f55, [%rd4+12];
	fma.rn.f32 	%f56, %f54, %f55, 0f00000000;
	ld.f32 	%f57, [%rd4+16];
	fma.rn.f32 	%f58, %f45, %f57, %f56;
	ld.f32 	%f59, [%rd4+20];
	fma.rn.f32 	%f60, %f49, %f59, %f58;
	add.f32 	%f61, %f60, %f60;
	mul.f32 	%f62, %f51, %f51;
	ld.global.f32 	%f63, [%rd1+12];
	mul.f32 	%f64, %f63, %f63;
	sub.f32 	%f65, %f62, %f64;
	mul.f32 	%f66, %f65, 0fC0800000;
	fma.rn.f32 	%f67, %f61, %f61, %f66;
	cvt.f64.f32 	%fd12, %f67;
	st.local.f64 	[%rd28], %fd12;
	mov.u64 	%rd31, $str$1;
	cvta.global.u64 	%rd32, %rd31;
	{ // callseq 51, 0
	.param .b64 param0;
	st.param.b64 	[param0], %rd32;
	.param .b64 param1;
	st.param.b64 	[param1], %rd27;
	.param .b32 retval0;
	call.uni (retval0), 
	vprintf, 
	(
	param0, 
	param1
	);
	ld.param.b32 	%r30, [retval0];
	} // callseq 51
	setp.lt.f32 	%p2, %f67, 0f00000000;
	@%p2 bra 	$L__BB1_4;
	ld.f32 	%f68, [%rd4+28];
	ld.global.f32 	%f69, [%rd1+32];
	sub.f32 	%f70, %f68, %f69;
	fma.rn.f32 	%f71, %f70, %f70, 0f7FC00000;
	ld.f32 	%f72, [%rd4+32];
	ld.global.f32 	%f73, [%rd1+36];
	sub.f32 	%f74, %f72, %f73;
	fma.rn.f32 	%f75, %f74, %f74, %f71;
	sqrt.rn.f32 	%f76, %f75;
	ld.f32 	%f77, [%rd4+8];
	add.f32 	%f78, %f76, %f77;
	st.f32 	[%rd4+8], %f78;
	bra.uni 	$L__BB1_36;
$L__BB1_4:
	ld.f32 	%f79, [%rd4+12];
	cvt.f64.f32 	%fd13, %f79;
	st.local.f64 	[%rd3], %fd13;
	mov.u64 	%rd33, $str$9;
	cvta.global.u64 	%rd34, %rd33;
	{ // callseq 52, 0
	.param .b64 param0;
	st.param.b64 	[param0], %rd34;
	.param .b64 param1;
	st.param.b64 	[param1], %rd22;
	.param .b32 retval0;
	call.uni (retval0), 
	vprintf, 
	(
	param0, 
	param1
	);
	ld.param.b32 	%r32, [retval0];
	} // callseq 52
	ld.f32 	%f80, [%rd4+16];
	cvt.f64.f32 	%fd14, %f80;
	st.local.f64 	[%rd3], %fd14;
	{ // callseq 53, 0
	.param .b64 param0;
	st.param.b64 	[param0], %rd34;
	.param .b64 param1;
	st.param.b64 	[param1], %rd22;
	.param .b32 retval0;
	call.uni (retval0), 
	vprintf, 
	(
	param0, 
	param1
	);
	ld.param.b32 	%r34, [retval0];
	} // callseq 53
	ld.f32 	%f81, [%rd4+20];
	cvt.f64.f32 	%fd15, %f81;
	st.local.f64 	[%rd3], %fd15;
	{ // callseq 54, 0
	.param .b64 param0;
	st.param.b64 	[param0], %rd34;
	.param .b64 param1;
	st.param.b64 	[param1], %rd22;
	.param .b32 retval0;
	call.uni (retval0), 
	vprintf, 
	(
	param0, 
	param1
	);
	ld.param.b32 	%r36, [retval0];
	} // callseq 54
	ld.u32 	%r1, [%rd4];
	st.local.u32 	[%rd3], %r1;
	mov.u64 	%rd36, $str$10;
	cvta.global.u64 	%rd37, %rd36;
	{ // callseq 55, 0
	.param .b64 param0;
	st.param.b64 	[param0], %rd37;
	.param .b64 param1;
	st.param.b64 	[param1], %rd22;
	.param .b32 retval0;
	call.uni (retval0), 
	vprintf, 
	(
	param0, 
	param1
	);
	ld.param.b32 	%r38, [retval0];
	} // callseq 55
	ld.global.f32 	%f3, [%rd1+8];
	ld.global.f32 	%f4, [%rd1];
	ld.global.f32 	%f5, [%rd1+4];
	ld.f32 	%f82, [%rd4+12];
	fma.rn.f32 	%f83, %f82, 0f00000000, 0f00000000;
	ld.f32 	%f84, [%rd4+16];
	fma.rn.f32 	%f85, %f84, 0f00000000, %f83;
	ld.f32 	%f86, [%rd4+20];
	add.f32 	%f87, %f85, %f86;
	mov.b32 	%r40, 0;
	st.local.u32 	[%rd2], %r40;
	mov.u64 	%rd38, $str$3;
	cvta.global.u64 	%rd39, %rd38;
	add.u64 	%rd40, %SP, 72;
	{ // callseq 56, 0
	.param .b64 param0;
	st.param.b64 	[param0], %rd39;
	.param .b64 param1;
	st.param.b64 	[param1], %rd40;
	.param .b32 retval0;
	call.uni (retval0), 
	vprintf, 
	(
	param0, 
	param1
	);
	ld.param.b32 	%r41, [retval0];
	} // callseq 56
	setp.geu.f32 	%p3, %f87, 0f00000000;
	@%p3 bra 	$L__BB1_7;
	ld.f32 	%f88, [%rd4+12];
	fma.rn.f32 	%f89, %f88, 0f00000000, 0f00000000;
	ld.f32 	%f90, [%rd4+24];
	fma.rn.f32 	%f91, %f90, 0f00000000, 0f00000000;
	ld.f32 	%f92, [%rd4+16];
	fma.rn.f32 	%f93, %f92, 0f00000000, %f89;
	ld.f32 	%f94, [%rd4+28];
	fma.rn.f32 	%f95, %f94, 0f00000000, %f91;
	ld.f32 	%f96, [%rd4+20];
	add.f32 	%f97, %f93, %f96;
	ld.f32 	%f98, [%rd4+32];
	add.f32 	%f99, %f95, %f98;
	add.f32 	%f100, %f99, 0f00000000;
	div.rn.f32 	%f101, %f100, %f97;
	mul.f32 	%f102, %f101, %f88;
	sub.f32 	%f103, %f90, %f102;
	mul.f32 	%f104, %f101, %f92;
	sub.f32 	%f105, %f94, %f104;
	mul.f32 	%f106, %f101, %f96;
	sub.f32 	%f107, %f98, %f106;
	ld.global.f32 	%f108, [%rd1];
	ld.global.f32 	%f109, [%rd1+4];
	ld.global.f32 	%f110, [%rd1+8];
	sub.f32 	%f111, %f103, %f108;
	sub.f32 	%f113, %f105, %f109;
	sub.f32 	%f115, %f107, %f110;
	abs.f32 	%f117, %f111;
	setp.gtu.f32 	%p4, %f117, 0f3727C5AC;
	selp.f32 	%f118, %f103, %f108, %p4;
	abs.f32 	%f119, %f118;
	setp.gtu.f32 	%p5, %f119, 0f3727C5AC;
	selp.f32 	%f419, %f118, 0f00000000, %p5;
	abs.f32 	%f121, %f113;
	setp.gtu.f32 	%p6, %f121, 0f3727C5AC;
	selp.f32 	%f123, %f105, %f109, %p6;
	abs.f32 	%f124, %f123;
	setp.gtu.f32 	%p7, %f124, 0f3727C5AC;
	selp.f32 	%f418, %f123, 0f00000000, %p7;
	abs.f32 	%f126, %f115;
	setp.gtu.f32 	%p8, %f126, 0f3727C5AC;
	selp.f32 	%f128, %f107, %f110, %p8;
	abs.f32 	%f129, %f128;
	setp.gtu.f32 	%p9, %f129, 0f3727C5AC;
	selp.f32 	%f417, %f128, 0f00000000, %p9;
	setp.gtu.f32 	%p10, %f111, 0f00000000;
	and.pred  	%p11, %p4, %p10;
	setp.gtu.f32 	%p12, %f113, 0f00000000;
	and.pred  	%p13, %p6, %p12;
	or.pred  	%p14, %p11, %p13;
	setp.gtu.f32 	%p15, %f115, 0f00000000;
	and.pred  	%p16, %p8, %p15;
	or.pred  	%p17, %p14, %p16;
	not.pred 	%p18, %p17;
	setp.ge.f32 	%p19, %f419, 0fB727C5AC;
	and.pred  	%p20, %p18, %p19;
	setp.ge.f32 	%p21, %f418, 0fB727C5AC;
	and.pred  	%p22, %p20, %p21;
	setp.ge.f32 	%p23, %f417, 0fB727C5AC;
	mov.b32 	%r103, 0;
	and.pred  	%p24, %p22, %p23;
	@%p24 bra 	$L__BB1_37;
	mov.u64 	%rd41, $str$4;
	cvta.global.u64 	%rd42, %rd41;
	{ // callseq 57, 0
	.param .b64 param0;
	st.param.b64 	[param0], %rd42;
	.param .b64 param1;
	st.param.b64 	[param1], 0;
	.param .b32 retval0;
	call.uni (retval0), 
	vprintf, 
	(
	param0, 
	param1
	);
	ld.param.b32 	%r44, [retval0];
	} // callseq 57
$L__BB1_7:
	ld.f32 	%f131, [%rd4+12];
	fma.rn.f32 	%f132, %f131, 0f00000000, 0f00000000;
	ld.f32 	%f133, [%rd4+16];
	fma.rn.f32 	%f134, %f133, 0f00000000, %f132;
	ld.f32 	%f135, [%rd4+20];
	mov.b32 	%r46, 1;
	st.local.u32 	[%rd2], %r46;
	cvta.global.u64 	%rd44, %rd38;
	add.u64 	%rd45, %SP, 72;
	{ // callseq 58, 0
	.param .b64 param0;
	st.param.b64 	[param0], %rd44;
	.param .b64 param1;
	st.param.b64 	[param1], %rd45;
	.param .b32 retval0;
	call.uni (retval0), 
	vprintf, 
	(
	param0, 
	param1
	);
	ld.param.b32 	%r47, [retval0];
	} // callseq 58
	setp.geu.f32 	%p25, %f134, %f135;
	@%p25 bra 	$L__BB1_10;
	ld.f32 	%f136, [%rd4+12];
	fma.rn.f32 	%f137, %f136, 0f00000000, 0f00000000;
	ld.f32 	%f138, [%rd4+24];
	fma.rn.f32 	%f139, %f138, 0f00000000, 0f00000000;
	ld.f32 	%f140, [%rd4+16];
	fma.rn.f32 	%f141, %f140, 0f00000000, %f137;
	ld.f32 	%f142, [%rd4+28];
	fma.rn.f32 	%f143, %f142, 0f00000000, %f139;
	ld.f32 	%f144, [%rd4+20];
	add.f32 	%f145, %f141, %f144;
	ld.f32 	%f146, [%rd4+32];
	add.f32 	%f147, %f143, %f146;
	sub.f32 	%f148, %f147, %f3;
	div.rn.f32 	%f149, %f148, %f145;
	mul.f32 	%f150, %f149, %f136;
	sub.f32 	%f151, %f138, %f150;
	mul.f32 	%f152, %f149, %f140;
	sub.f32 	%f153, %f142, %f152;
	mul.f32 	%f154, %f149, %f144;
	sub.f32 	%f155, %f146, %f154;
	ld.global.f32 	%f156, [%rd1];
	ld.global.f32 	%f157, [%rd1+4];
	ld.global.f32 	%f158, [%rd1+8];
	sub.f32 	%f159, %f151, %f156;
	sub.f32 	%f161, %f153, %f157;
	sub.f32 	%f163, %f155, %f158;
	abs.f32 	%f165, %f159;
	setp.gtu.f32 	%p26, %f165, 0f3727C5AC;
	selp.f32 	%f166, %f151, %f156, %p26;
	abs.f32 	%f167, %f166;
	setp.gtu.f32 	%p27, %f167, 0f3727C5AC;
	selp.f32 	%f419, %f166, 0f00000000, %p27;
	abs.f32 	%f169, %f161;
	setp.gtu.f32 	%p28, %f169, 0f3727C5AC;
	selp.f32 	%f171, %f153, %f157, %p28;
	abs.f32 	%f172, %f171;
	setp.gtu.f32 	%p29, %f172, 0f3727C5AC;
	selp.f32 	%f418, %f171, 0f00000000, %p29;
	abs.f32 	%f174, %f163;
	setp.gtu.f32 	%p30, %f174, 0f3727C5AC;
	selp.f32 	%f176, %f155, %f158, %p30;
	abs.f32 	%f177, %f176;
	setp.gtu.f32 	%p31, %f177, 0f3727C5AC;
	selp.f32 	%f417, %f176, 0f00000000, %p31;
	setp.gtu.f32 	%p32, %f159, 0f00000000;
	and.pred  	%p33, %p26, %p32;
	setp.gtu.f32 	%p34, %f161, 0f00000000;
	and.pred  	%p35, %p28, %p34;
	or.pred  	%p36, %p33, %p35;
	setp.gtu.f32 	%p37, %f163, 0f00000000;
	and.pred  	%p38, %p30, %p37;
	or.pred  	%p39, %p36, %p38;
	not.pred 	%p40, %p39;
	setp.ge.f32 	%p41, %f419, 0fB727C5AC;
	and.pred  	%p42, %p40, %p41;
	setp.ge.f32 	%p43, %f418, 0fB727C5AC;
	and.pred  	%p44, %p42, %p43;
	setp.ge.f32 	%p45, %f417, 0fB727C5AC;
	mov.b32 	%r103, 1;
	and.pred  	%p46, %p44, %p45;
	@%p46 bra 	$L__BB1_37;
	mov.u64 	%rd46, $str$4;
	cvta.global.u64 	%rd47, %rd46;
	{ // callseq 59, 0
	.param .b64 param0;
	st.param.b64 	[param0], %rd47;
	.param .b64 param1;
	st.param.b64 	[param1], 0;
	.param .b32 retval0;
	call.uni (retval0), 
	vprintf, 
	(
	param0, 
	param1
	);
	ld.param.b32 	%r50, [retval0];
	} // callseq 59
$L__BB1_10:
	ld.f32 	%f179, [%rd4+12];
	add.f32 	%f180, %f179, 0f00000000;
	ld.f32 	%f181, [%rd4+16];
	fma.rn.f32 	%f182, %f181, 0f00000000, %f180;
	ld.f32 	%f183, [%rd4+20];
	fma.rn.f32 	%f184, %f183, 0f00000000, %f182;
	mov.b32 	%r52, 2;
	st.local.u32 	[%rd2], %r52;
	cvta.global.u64 	%rd49, %rd38;
	add.u64 	%rd50, %SP, 72;
	{ // callseq 60, 0
	.param .b64 param0;
	st.param.b64 	[param0], %rd49;
	.param .b64 param1;
	st.param.b64 	[param1], %rd50;
	.param .b32 retval0;
	call.uni (retval0), 
	vprintf, 
	(
	param0, 
	param1
	);
	ld.param.b32 	%r53, [retval0];
	} // callseq 60
	setp.geu.f32 	%p47, %f184, 0f00000000;
	@%p47 bra 	$L__BB1_13;
	ld.f32 	%f185, [%rd4+12];
	add.f32 	%f186, %f185, 0f00000000;
	ld.f32 	%f187, [%rd4+24];
	add.f32 	%f188, %f187, 0f00000000;
	ld.f32 	%f189, [%rd4+16];
	fma.rn.f32 	%f190, %f189, 0f00000000, %f186;
	ld.f32 	%f191, [%rd4+28];
	fma.rn.f32 	%f192, %f191, 0f00000000, %f188;
	ld.f32 	%f193, [%rd4+20];
	fma.rn.f32 	%f194, %f193, 0f00000000, %f190;
	ld.f32 	%f195, [%rd4+32];
	fma.rn.f32 	%f196, %f195, 0f00000000, %f192;
	add.f32 	%f197, %f196, 0f00000000;
	div.rn.f32 	%f198, %f197, %f194;
	mul.f32 	%f199, %f198, %f185;
	sub.f32 	%f200, %f187, %f199;
	mul.f32 	%f201, %f198, %f189;
	sub.f32 	%f202, %f191, %f201;
	mul.f32 	%f203, %f198, %f193;
	sub.f32 	%f204, %f195, %f203;
	ld.global.f32 	%f205, [%rd1];
	ld.global.f32 	%f206, [%rd1+4];
	ld.global.f32 	%f207, [%rd1+8];
	sub.f32 	%f208, %f200, %f205;
	sub.f32 	%f210, %f202, %f206;
	sub.f32 	%f212, %f204, %f207;
	abs.f32 	%f214, %f208;
	setp.gtu.f32 	%p48, %f214, 0f3727C5AC;
	selp.f32 	%f215, %f200, %f205, %p48;
	abs.f32 	%f216, %f215;
	setp.gtu.f32 	%p49, %f216, 0f3727C5AC;
	selp.f32 	%f419, %f215, 0f00000000, %p49;
	abs.f32 	%f218, %f210;
	setp.gtu.f32 	%p50, %f218, 0f3727C5AC;
	selp.f32 	%f220, %f202, %f206, %p50;
	abs.f32 	%f221, %f220;
	setp.gtu.f32 	%p51, %f221, 0f3727C5AC;
	selp.f32 	%f418, %f220, 0f00000000, %p51;
	abs.f32 	%f223, %f212;
	setp.gtu.f32 	%p52, %f223, 0f3727C5AC;
	selp.f32 	%f225, %f204, %f207, %p52;
	abs.f32 	%f226, %f225;
	setp.gtu.f32 	%p53, %f226, 0f3727C5AC;
	selp.f32 	%f417, %f225, 0f00000000, %p53;
	setp.gtu.f32 	%p54, %f208, 0f00000000;
	and.pred  	%p55, %p48, %p54;
	setp.gtu.f32 	%p56, %f210, 0f00000000;
	and.pred  	%p57, %p50, %p56;
	or.pred  	%p58, %p55, %p57;
	setp.gtu.f32 	%p59, %f212, 0f00000000;
	and.pred  	%p60, %p52, %p59;
	or.pred  	%p61, %p58, %p60;
	not.pred 	%p62, %p61;
	setp.ge.f32 	%p63, %f419, 0fB727C5AC;
	and.pred  	%p64, %p62, %p63;
	setp.ge.f32 	%p65, %f418, 0fB727C5AC;
	and.pred  	%p66, %p64, %p65;
	setp.ge.f32 	%p67, %f417, 0fB727C5AC;
	mov.b32 	%r103, 2;
	and.pred  	%p68, %p66, %p67;
	@%p68 bra 	$L__BB1_37;
	mov.u64 	%rd51, $str$4;
	cvta.global.u64 	%rd52, %rd51;
	{ // callseq 61, 0
	.param .b64 param0;
	st.param.b64 	[param0], %rd52;
	.param .b64 param1;
	st.param.b64 	[param1], 0;
	.param .b32 retval0;
	call.uni (retval0), 
	vprintf, 
	(
	param0, 
	param1
	);
	ld.param.b32 	%r56, [retval0];
	} // callseq 61
$L__BB1_13:
	ld.f32 	%f228, [%rd4+12];
	mov.f32 	%f229, 0f00000000;
	sub.f32 	%f230, %f229, %f228;
	ld.f32 	%f231, [%rd4+16];
	fma.rn.f32 	%f232, %f231, 0f00000000, %f230;
	ld.f32 	%f233, [%rd4+20];
	fma.rn.f32 	%f234, %f233, 0f00000000, %f232;
	mov.b32 	%r58, 3;
	st.local.u32 	[%rd2], %r58;
	cvta.global.u64 	%rd54, %rd38;
	add.u64 	%rd55, %SP, 72;
	{ // callseq 62, 0
	.param .b64 param0;
	st.param.b64 	[param0], %rd54;
	.param .b64 param1;
	st.param.b64 	[param1], %rd55;
	.param .b32 retval0;
	call.uni (retval0), 
	vprintf, 
	(
	param0, 
	param1
	);
	ld.param.b32 	%r59, [retval0];
	} // callseq 62
	setp.geu.f32 	%p69, %f234, 0f00000000;
	@%p69 bra 	$L__BB1_16;
	ld.f32 	%f235, [%rd4+12];
	add.f32 	%f236, %f235, 0f00000000;
	ld.f32 	%f237, [%rd4+24];
	add.f32 	%f238, %f237, 0f00000000;
	ld.f32 	%f239, [%rd4+16];
	fma.rn.f32 	%f240, %f239, 0f00000000, %f236;
	ld.f32 	%f241, [%rd4+28];
	fma.rn.f32 	%f242, %f241, 0f00000000, %f238;
	ld.f32 	%f243, [%rd4+20];
	fma.rn.f32 	%f244, %f243, 0f00000000, %f240;
	ld.f32 	%f245, [%rd4+32];
	fma.rn.f32 	%f246, %f245, 0f00000000, %f242;
	sub.f32 	%f247, %f246, %f4;
	div.rn.f32 	%f248, %f247, %f244;
	mul.f32 	%f249, %f248, %f235;
	sub.f32 	%f250, %f237, %f249;
	mul.f32 	%f251, %f248, %f239;
	sub.f32 	%f252, %f241, %f251;
	mul.f32 	%f253, %f248, %f243;
	sub.f32 	%f254, %f245, %f253;
	ld.global.f32 	%f255, [%rd1];
	ld.global.f32 	%f256, [%rd1+4];
	ld.global.f32 	%f257, [%rd1+8];
	sub.f32 	%f258, %f250, %f255;
	sub.f32 	%f260, %f252, %f256;
	sub.f32 	%f262, %f254, %f257;
	abs.f32 	%f264, %f258;
	setp.gtu.f32 	%p70, %f264, 0f3727C5AC;
	selp.f32 	%f265, %f250, %f255, %p70;
	abs.f32 	%f266, %f265;
	setp.gtu.f32 	%p71, %f266, 0f3727C5AC;
	selp.f32 	%f419, %f265, 0f00000000, %p71;
	abs.f32 	%f268, %f260;
	setp.gtu.f32 	%p72, %f268, 0f3727C5AC;
	selp.f32 	%f270, %f252, %f256, %p72;
	abs.f32 	%f271, %f270;
	setp.gtu.f32 	%p73, %f271, 0f3727C5AC;
	selp.f32 	%f418, %f270, 0f00000000, %p73;
	abs.f32 	%f273, %f262;
	setp.gtu.f32 	%p74, %f273, 0f3727C5AC;
	selp.f32 	%f275, %f254, %f257, %p74;
	abs.f32 	%f276, %f275;
	setp.gtu.f32 	%p75, %f276, 0f3727C5AC;
	selp.f32 	%f417, %f275, 0f00000000, %p75;
	setp.gtu.f32 	%p76, %f258, 0f00000000;
	and.pred  	%p77, %p70, %p76;
	setp.gtu.f32 	%p78, %f260, 0f00000000;
	and.pred  	%p79, %p72, %p78;
	or.pred  	%p80, %p77, %p79;
	setp.gtu.f32 	%p81, %f262, 0f00000000;
	and.pred  	%p82, %p74, %p81;
	or.pred  	%p83, %p80, %p82;
	not.pred 	%p84, %p83;
	setp.ge.f32 	%p85, %f419, 0fB727C5AC;
	and.pred  	%p86, %p84, %p85;
	setp.ge.f32 	%p87, %f418, 0fB727C5AC;
	and.pred  	%p88, %p86, %p87;
	setp.ge.f32 	%p89, %f417, 0fB727C5AC;
	mov.b32 	%r103, 3;
	and.pred  	%p90, %p88, %p89;
	@%p90 bra 	$L__BB1_37;
	mov.u64 	%rd56, $str$4;
	cvta.global.u64 	%rd57, %rd56;
	{ // callseq 63, 0
	.param .b64 param0;
	st.param.b64 	[param0], %rd57;
	.param .b64 param1;
	st.param.b64 	[param1], 0;
	.param .b32 retval0;
	call.uni (retval0), 
	vprintf, 
	(
	param0, 
	param1
	);
	ld.param.b32 	%r62, [retval0];
	} // callseq 63
$L__BB1_16:
	ld.f32 	%f278, [%rd4+12];
	fma.rn.f32 	%f279, %f278, 0f00000000, 0f00000000;
	ld.f32 	%f280, [%rd4+16];
	add.f32 	%f281, %f279, %f280;
	ld.f32 	%f282, [%rd4+20];
	fma.rn.f32 	%f283, %f282, 0f00000000, %f281;
	mov.b32 	%r64, 4;
	st.local.u32 	[%rd2], %r64;
	cvta.global.u64 	%rd59, %rd38;
	{ // callseq 64, 0
	.param .b64 param0;
	st.param.b64 	[param0], %rd59;
	.param .b64 param1;
	st.param.b64 	[param1], %rd55;
	.param .b32 retval0;
	call.uni (retval0), 
	vprintf, 
	(
	param0, 
	param1
	);
	ld.param.b32 	%r65, [retval0];
	} // callseq 64
	setp.geu.f32 	%p91, %f283, 0f00000000;
	@%p91 bra 	$L__BB1_19;
	ld.f32 	%f284, [%rd4+12];
	fma.rn.f32 	%f285, %f284, 0f00000000, 0f00000000;
	ld.f32 	%f286, [%rd4+24];
	fma.rn.f32 	%f287, %f286, 0f00000000, 0f00000000;
	ld.f32 	%f288, [%rd4+16];
	add.f32 	%f289, %f285, %f288;
	ld.f32 	%f290, [%rd4+28];
	add.f32 	%f291, %f287, %f290;
	ld.f32 	%f292, [%rd4+20];
	fma.rn.f32 	%f293, %f292, 0f00000000, %f289;
	ld.f32 	%f294, [%rd4+32];
	fma.rn.f32 	%f295, %f294, 0f00000000, %f291;
	add.f32 	%f296, %f295, 0f00000000;
	div.rn.f32 	%f297, %f296, %f293;
	mul.f32 	%f298, %f297, %f284;
	sub.f32 	%f299, %f286, %f298;
	mul.f32 	%f300, %f297, %f288;
	sub.f32 	%f301, %f290, %f300;
	mul.f32 	%f302, %f297, %f292;
	sub.f32 	%f303, %f294, %f302;
	ld.global.f32 	%f304, [%rd1];
	ld.global.f32 	%f305, [%rd1+4];
	ld.global.f32 	%f306, [%rd1+8];
	sub.f32 	%f307, %f299, %f304;
	sub.f32 	%f309, %f301, %f305;
	sub.f32 	%f311, %f303, %f306;
	abs.f32 	%f313, %f307;
	setp.gtu.f32 	%p92, %f313, 0f3727C5AC;
	selp.f32 	%f314, %f299, %f304, %p92;
	abs.f32 	%f315, %f314;
	setp.gtu.f32 	%p93, %f315, 0f3727C5AC;
	selp.f32 	%f419, %f314, 0f00000000, %p93;
	abs.f32 	%f317, %f309;
	setp.gtu.f32 	%p94, %f317, 0f3727C5AC;
	selp.f32 	%f319, %f301, %f305, %p94;
	abs.f32 	%f320, %f319;
	setp.gtu.f32 	%p95, %f320, 0f3727C5AC;
	selp.f32 	%f418, %f319, 0f00000000, %p95;
	abs.f32 	%f322, %f311;
	setp.gtu.f32 	%p96, %f322, 0f3727C5AC;
	selp.f32 	%f324, %f303, %f306, %p96;
	abs.f32 	%f325, %f324;
	setp.gtu.f32 	%p97, %f325, 0f3727C5AC;
	selp.f32 	%f417, %f324, 0f00000000, %p97;
	setp.gtu.f32 	%p98, %f307, 0f00000000;
	and.pred  	%p99, %p92, %p98;
	setp.gtu.f32 	%p100, %f309, 0f00000000;
	and.pred  	%p101, %p94, %p100;
	or.pred  	%p102, %p99, %p101;
	setp.gtu.f32 	%p103, %f311, 0f00000000;
	and.pred  	%p104, %p96, %p103;
	or.pred  	%p105, %p102, %p104;
	not.pred 	%p106, %p105;
	setp.ge.f32 	%p107, %f419, 0fB727C5AC;
	and.pred  	%p108, %p106, %p107;
	setp.ge.f32 	%p109, %f418, 0fB727C5AC;
	and.pred  	%p110, %p108, %p109;
	setp.ge.f32 	%p111, %f417, 0fB727C5AC;
	mov.b32 	%r103, 4;
	and.pred  	%p112, %p110, %p111;
	@%p112 bra 	$L__BB1_37;
	mov.u64 	%rd61, $str$4;
	cvta.global.u64 	%rd62, %rd61;
	{ // callseq 65, 0
	.param .b64 param0;
	st.param.b64 	[param0], %rd62;
	.param .b64 param1;
	st.param.b64 	[param1], 0;
	.param .b32 retval0;
	call.uni (retval0), 
	vprintf, 
	(
	param0, 
	param1
	);
	ld.param.b32 	%r68, [retval0];
	} // callseq 65
$L__BB1_19:
	ld.f32 	%f327, [%rd4+12];
	fma.rn.f32 	%f328, %f327, 0f00000000, 0f00000000;
	ld.f32 	%f329, [%rd4+16];
	sub.f32 	%f330, %f328, %f329;
	ld.f32 	%f331, [%rd4+20];
	fma.rn.f32 	%f332, %f331, 0f00000000, %f330;
	mov.b32 	%r71, 5;
	st.local.u32 	[%rd2], %r71;
	cvta.global.u64 	%rd64, %rd38;
	add.u64 	%rd65, %SP, 72;
	{ // callseq 66, 0
	.param .b64 param0;
	st.param.b64 	[param0], %rd64;
	.param .b64 param1;
	st.param.b64 	[param1], %rd65;
	.param .b32 retval0;
	call.uni (retval0), 
	vprintf, 
	(
	param0, 
	param1
	);
	ld.param.b32 	%r72, [retval0];
	} // callseq 66
	setp.geu.f32 	%p113, %f332, 0f00000000;
	mov.b32 	%r70, -1;
	mov.u32 	%r103, %r70;
	@%p113 bra 	$L__BB1_22;
	ld.f32 	%f333, [%rd4+12];
	fma.rn.f32 	%f334, %f333, 0f00000000, 0f00000000;
	ld.f32 	%f335, [%rd4+24];
	fma.rn.f32 	%f336, %f335, 0f00000000, 0f00000000;
	ld.f32 	%f337, [%rd4+16];
	add.f32 	%f338, %f334, %f337;
	ld.f32 	%f339, [%rd4+28];
	add.f32 	%f340, %f336, %f339;
	ld.f32 	%f341, [%rd4+20];
	fma.rn.f32 	%f342, %f341, 0f00000000, %f338;
	ld.f32 	%f343, [%rd4+32];
	fma.rn.f32 	%f344, %f343, 0f00000000, %f340;
	sub.f32 	%f345, %f344, %f5;
	div.rn.f32 	%f346, %f345, %f342;
	mul.f32 	%f347, %f346, %f333;
	sub.f32 	%f348, %f335, %f347;
	mul.f32 	%f349, %f346, %f337;
	sub.f32 	%f350, %f339, %f349;
	mul.f32 	%f351, %f346, %f341;
	sub.f32 	%f352, %f343, %f351;
	ld.global.f32 	%f353, [%rd1];
	ld.global.f32 	%f354, [%rd1+4];
	ld.global.f32 	%f355, [%rd1+8];
	sub.f32 	%f356, %f348, %f353;
	sub.f32 	%f358, %f350, %f354;
	sub.f32 	%f360, %f352, %f355;
	abs.f32 	%f362, %f356;
	setp.gtu.f32 	%p114, %f362, 0f3727C5AC;
	selp.f32 	%f363, %f348, %f353, %p114;
	abs.f32 	%f364, %f363;
	setp.gtu.f32 	%p115, %f364, 0f3727C5AC;
	selp.f32 	%f419, %f363, 0f00000000, %p115;
	abs.f32 	%f366, %f358;
	setp.gtu.f32 	%p116, %f366, 0f3727C5AC;
	selp.f32 	%f368, %f350, %f354, %p116;
	abs.f32 	%f369, %f368;
	setp.gtu.f32 	%p117, %f369, 0f3727C5AC;
	selp.f32 	%f418, %f368, 0f00000000, %p117;
	abs.f32 	%f371, %f360;
	setp.gtu.f32 	%p118, %f371, 0f3727C5AC;
	selp.f32 	%f373, %f352, %f355, %p118;
	abs.f32 	%f374, %f373;
	setp.gtu.f32 	%p119, %f374, 0f3727C5AC;
	selp.f32 	%f417, %f373, 0f00000000, %p119;
	setp.gtu.f32 	%p120, %f356, 0f00000000;
	and.pred  	%p121, %p114, %p120;
	setp.gtu.f32 	%p122, %f358, 0f00000000;
	and.pred  	%p123, %p116, %p122;
	or.pred  	%p124, %p121, %p123;
	setp.gtu.f32 	%p125, %f360, 0f00000000;
	and.pred  	%p126, %p118, %p125;
	or.pred  	%p127, %p124, %p126;
	not.pred 	%p128, %p127;
	setp.ge.f32 	%p129, %f419, 0fB727C5AC;
	and.pred  	%p130, %p128, %p129;
	setp.ge.f32 	%p131, %f418, 0fB727C5AC;
	and.pred  	%p132, %p130, %p131;
	setp.ge.f32 	%p133, %f417, 0fB727C5AC;
	mov.b32 	%r103, 5;
	and.pred  	%p134, %p132, %p133;
	@%p134 bra 	$L__BB1_37;
	mov.u64 	%rd69, $str$4;
	cvta.global.u64 	%rd70, %rd69;
	{ // callseq 68, 0
	.param .b64 param0;
	st.param.b64 	[param0], %rd70;
	.param .b64 param1;
	st.param.b64 	[param1], 0;
	.param .b32 retval0;
	call.uni (retval0), 
	vprintf, 
	(
	param0, 
	param1
	);
	ld.param.b32 	%r78, [retval0];
	} // callseq 68
	mov.u32 	%r103, %r70;
$L__BB1_22:
	st.local.u32 	[%rd3], %r103;
	mov.u64 	%rd71, $str$11;
	cvta.global.u64 	%rd72, %rd71;
	{ // callseq 69, 0
	.param .b64 param0;
	st.param.b64 	[param0], %rd72;
	.param .b64 param1;
	st.param.b64 	[param1], %rd22;
	.param .b32 retval0;
	call.uni (retval0), 
	vprintf, 
	(
	param0, 
	param1
	);
	ld.param.b32 	%r80, [retval0];
	} // callseq 69
	setp.ne.s32 	%p135, %r103, -1;
	@%p135 bra 	$L__BB1_24;
	mov.u64 	%rd74, $str$12;
	cvta.global.u64 	%rd75, %rd74;
	{ // callseq 70, 0
	.param .b64 param0;
	st.param.b64 	[param0], %rd75;
	.param .b64 param1;
	st.param.b64 	[param1], 0;
	.param .b32 retval0;
	call.uni (retval0), 
	vprintf, 
	(
	param0, 
	param1
	);
	ld.param.b32 	%r82, [retval0];
	} // callseq 70
$L__BB1_24:
	mov.f32 	%f377, 0f00000000;
	st.local.v2.f32 	[%rd5], {%f377, %f377};
	mov.f32 	%f378, 0f3F800000;
	st.local.v2.f32 	[%rd5+8], {%f378, %f377};
	mov.f32 	%f379, 0fBF800000;
	st.local.v2.f32 	[%rd5+16], {%f377, %f379};
	st.local.v2.f32 	[%rd5+24], {%f378, %f377};
	st.local.v2.f32 	[%rd5+32], {%f377, %f379};
	st.local.v2.f32 	[%rd5+40], {%f377, %f377};
	st.local.v2.f32 	[%rd5+48], {%f377, %f378};
	st.local.v2.f32 	[%rd5+56], {%f377, %f377};
	st.local.v2.f32 	[%rd5+64], {%f379, %f377};
	mul.wide.s32 	%rd76, %r103, 12;
	add.s64 	%rd77, %rd5, %rd76;
	ld.f32 	%f380, [%rd4+12];
	ld.local.f32 	%f381, [%rd77];
	mul.f32 	%f382, %f381, %f380;
	fma.rn.f32 	%f383, %f381, %f380, %f382;
	mul.f32 	%f384, %f381, %f383;
	sub.f32 	%f27, %f380, %f384;
	ld.f32 	%f385, [%rd4+16];
	ld.local.f32 	%f386, [%rd77+4];
	mul.f32 	%f387, %f386, %f385;
	fma.rn.f32 	%f388, %f386, %f385, %f387;
	mul.f32 	%f389, %f386, %f388;
	sub.f32 	%f28, %f385, %f389;
	ld.f32 	%f390, [%rd4+20];
	ld.local.f32 	%f391, [%rd77+8];
	mul.f32 	%f392, %f391, %f390;
	fma.rn.f32 	%f393, %f391, %f390, %f392;
	mul.f32 	%f394, %f391, %f393;
	sub.f32 	%f29, %f390, %f394;
	cvt.f64.f32 	%fd16, %f27;
	st.local.f64 	[%rd3], %fd16;
	mov.u64 	%rd78, $str$13;
	cvta.global.u64 	%rd79, %rd78;
	add.u64 	%rd80, %SP, 88;
	{ // callseq 71, 0
	.param .b64 param0;
	st.param.b64 	[param0], %rd79;
	.param .b64 param1;
	st.param.b64 	[param1], %rd80;
	.param .b32 retval0;
	call.uni (retval0), 
	vprintf, 
	(
	param0, 
	param1
	);
	ld.param.b32 	%r84, [retval0];
	} // callseq 71
	cvt.f64.f32 	%fd17, %f28;
	st.local.f64 	[%rd3], %fd17;
	{ // callseq 72, 0
	.param .b64 param0;
	st.param.b64 	[param0], %rd79;
	.param .b64 param1;
	st.param.b64 	[param1], %rd80;
	.param .b32 retval0;
	call.uni (retval0), 
	vprintf, 
	(
	param0, 
	param1
	);
	ld.param.b32 	%r86, [retval0];
	} // callseq 72
	cvt.f64.f32 	%fd18, %f29;
	st.local.f64 	[%rd3], %fd18;
	{ // callseq 73, 0
	.param .b64 param0;
	st.param.b64 	[param0], %rd79;
	.param .b64 param1;
	st.param.b64 	[param1], %rd80;
	.param .b32 retval0;
	call.uni (retval0), 
	vprintf, 
	(
	param0, 
	param1
	);
	ld.param.b32 	%r88, [retval0];
	} // callseq 73
	ld.f32 	%f395, [%rd4+24];
	cvt.f64.f32 	%fd19, %f395;
	st.local.f64 	[%rd3], %fd19;
	mov.u64 	%rd81, $str$14;
	cvta.global.u64 	%rd82, %rd81;
	{ // callseq 74, 0
	.param .b64 param0;
	st.param.b64 	[param0], %rd82;
	.param .b64 param1;
	st.param.b64 	[param1], %rd80;
	.param .b32 retval0;
	call.uni (retval0), 
	vprintf, 
	(
	param0, 
	param1
	);
	ld.param.b32 	%r90, [retval0];
	} // callseq 74
	ld.f32 	%f396, [%rd4+28];
	cvt.f64.f32 	%fd20, %f396;
	st.local.f64 	[%rd3], %fd20;
	{ // callseq 75, 0
	.param .b64 param0;
	st.param.b64 	[param0], %rd82;
	.param .b64 param1;
	st.param.b64 	[param1], %rd80;
	.param .b32 retval0;
	call.uni (retval0), 
	vprintf, 
	(
	param0, 
	param1
	);
	ld.param.b32 	%r92, [retval0];
	} // callseq 75
	ld.f32 	%f397, [%rd4+32];
	cvt.f64.f32 	%fd21, %f397;
	st.local.f64 	[%rd3], %fd21;
	{ // callseq 76, 0
	.param .b64 param0;
	st.param.b64 	[param0], %rd82;
	.param .b64 param1;
	st.param.b64 	[param1], %rd80;
	.param .b32 retval0;
	call.uni (retval0), 
	vprintf, 
	(
	param0, 
	param1
	);
	ld.param.b32 	%r94, [retval0];
	} // callseq 76
	ld.f32 	%f398, [%rd4+28];
	sub.f32 	%f399, %f1, %f398;
	fma.rn.f32 	%f400, %f399, %f399, 0f7FC00000;
	ld.f32 	%f401, [%rd4+32];
	sub.f32 	%f402, %f2, %f401;
	fma.rn.f32 	%f403, %f402, %f402, %f400;
	sqrt.rn.f32 	%f404, %f403;
	cvt.f64.f32 	%fd22, %f404;
	st.local.f64 	[%rd3], %fd22;
	mov.u64 	%rd83, $str$15;
	cvta.global.u64 	%rd84, %rd83;
	{ // callseq 77, 0
	.param .b64 param0;
	st.param.b64 	[param0], %rd84;
	.param .b64 param1;
	st.param.b64 	[param1], %rd80;
	.param .b32 retval0;
	call.uni (retval0), 
	vprintf, 
	(
	param0, 
	param1
	);
	ld.param.b32 	%r96, [retval0];
	} // callseq 77
	ld.f32 	%f405, [%rd4+8];
	add.f32 	%f30, %f404, %f405;
	cvt.f64.f32 	%fd23, %f30;
	st.local.f64 	[%rd3], %fd23;
	mov.u64 	%rd85, $str$16;
	cvta.global.u64 	%rd86, %rd85;
	{ // callseq 78, 0
	.param .b64 param0;
	st.param.b64 	[param0], %rd86;
	.param .b64 param1;
	st.param.b64 	[param1], %rd80;
	.param .b32 retval0;
	call.uni (retval0), 
	vprintf, 
	(
	param0, 
	param1
	);
	ld.param.b32 	%r98, [retval0];
	} // callseq 78
	ld.f32 	%f31, [%rd4+4];
	mov.f32 	%f420, 0f3E2E147B;
	setp.gt.s32 	%p136, %r103, 1;
	@%p136 bra 	$L__BB1_28;
	setp.eq.s32 	%p140, %r103, 0;
	@%p140 bra 	$L__BB1_35;
	setp.eq.s32 	%p141, %r103, 1;
	@%p141 bra 	$L__BB1_27;
	bra.uni 	$L__BB1_31;
$L__BB1_27:
	mov.f32 	%f420, 0f3E051EB8;
	bra.uni 	$L__BB1_35;
$L__BB1_28:
	setp.eq.s32 	%p137, %r103, 2;
	@%p137 bra 	$L__BB1_34;
	setp.eq.s32 	%p138, %r103, 3;
	@%p138 bra 	$L__BB1_33;
	setp.eq.s32 	%p139, %r103, 4;
	@%p139 bra 	$L__BB1_32;
$L__BB1_31:
	mov.f32 	%f420, 0f3E23D70A;
	bra.uni 	$L__BB1_35;
$L__BB1_32:
	mov.f32 	%f420, 0f3E3851EC;
	bra.uni 	$L__BB1_35;
$L__BB1_33:
	mov.f32 	%f420, 0f3E0F5C29;
	bra.uni 	$L__BB1_35;
$L__BB1_34:
	mov.f32 	%f420, 0f3E428F5C;
$L__BB1_35:
	mov.f32 	%f411, 0f3F800000;
	sub.f32 	%f412, %f411, %f420;
	mul.f32 	%f413, %f31, %f412;
	cvt.rn.f32.s32 	%f414, %r1;
	mul.f32 	%f415, %f413, %f414;
	cvt.f64.f32 	%fd24, %f415;
	st.local.f64 	[%rd3], %fd24;
	mov.u64 	%rd87, $str$17;
	cvta.global.u64 	%rd88, %rd87;
	{ // callseq 79, 0
	.param .b64 param0;
	st.param.b64 	[param0], %rd88;
	.param .b64 param1;
	st.param.b64 	[param1], %rd80;
	.param .b32 retval0;
	call.uni (retval0), 
	vprintf, 
	(
	param0, 
	param1
	);
	ld.param.b32 	%r100, [retval0];
	} // callseq 79
	st.f32 	[%rd4+4], %f415;
	st.f32 	[%rd4+8], %f30;
	neg.s32 	%r102, %r1;
	st.u32 	[%rd4], %r102;
	st.f32 	[%rd4+12], %f27;
	st.f32 	[%rd4+16], %f28;
	st.f32 	[%rd4+20], %f29;
	abs.f32 	%f416, %f415;
	cvt.f64.f32 	%fd25, %f416;
	setp.gt.f64 	%p142, %fd25, 0d3F847AE147AE147B;
	@%p142 bra 	$L__BB1_2;
$L__BB1_36:
	ret;
$L__BB1_37:
	st.local.u32 	[%rd6], %r103;
	mov.u64 	%rd66, $str$2;
	cvta.global.u64 	%rd67, %rd66;
	add.u64 	%rd68, %SP, 0;
	{ // callseq 67, 0
	.param .b64 param0;
	st.param.b64 	[param0], %rd67;
	.param .b64 param1;
	st.param.b64 	[param1], %rd68;
	.param .b32 retval0;
	call.uni (retval0), 
	vprintf, 
	(
	param0, 
	param1
	);
	ld.param.b32 	%r75, [retval0];
	} // callseq 67
	st.f32 	[%rd4+24], %f419;
	st.f32 	[%rd4+28], %f418;
	st.f32 	[%rd4+32], %f417;
	bra.uni 	$L__BB1_22;

}
	// .globl	_ZN3cub18CUB_300001_SM_10006detail11EmptyKernelIvEEvv
.visible .entry _ZN3cub18CUB_300001_SM_10006detail11EmptyKernelIvEEvv()
{


	ret;

}


// ===== COMPILED SASS (sm_100) =====

	.target	sm_100

	.elftype	@"ET_EXEC"


//--------------------- .note.nv.tkinfo           --------------------------
	.section	.note.nv.tkinfo,"",@"SHT_NOTE"
	.sectionflags	@"SHF_NOTE_NV_TKINFO"
	.tkinfo
        /*0018*/ 	.word	0x00000002
        /*0030*/ 	.string	""
        /*0030*/ 	.string	"ptxas"
        /*0030*/ 	.string	"Cuda compilation tools, release 13.0, V13.0.88"
        /*0030*/ 	.string	"Build cuda_13.0.r13.0/compiler.36424714_0"
        /*0030*/ 	.string	"-arch sm_100 -m 64 "



//--------------------- .note.nv.cuinfo           --------------------------
	.section	.note.nv.cuinfo,"",@"SHT_NOTE"
	.sectionflags	@"SHF_NOTE_NV_CUINFO"
        /*0018*/ 	.short	0x0002
        /*001a*/ 	.short	0x0064
        /*001c*/ 	.short	0x0082
	.zero		2


//--------------------- .nv.info                  --------------------------
	.section	.nv.info,"",@"SHT_CUDA_INFO"
	.align	4


	//----- nvinfo : EIATTR_REGCOUNT
	.align		4
        /*0000*/ 	.byte	0x04, 0x2f
        /*0002*/ 	.short	(.L_62 - .L_61)
	.align		4
.L_61:
        /*0004*/ 	.word	index@(_Z14processAllRaysPP3RayP4Room)
        /*0008*/ 	.word	0x00000026


	//----- nvinfo : EIATTR_FRAME_SIZE
	.align		4
.L_62:
        /*000c*/ 	.byte	0x04, 0x11
        /*000e*/ 	.short	(.L_64 - .L_63)
	.align		4
.L_63:
        /*0010*/ 	.word	index@($__internal_3_$__cuda_sm3x_div_rn_noftz_f32_slowpath)
        /*0014*/ 	.word	0x00000068


	//----- nvinfo : EIATTR_FRAME_SIZE
	.align		4
.L_64:
        /*0018*/ 	.byte	0x04, 0x11
        /*001a*/ 	.short	(.L_66 - .L_65)
	.align		4
.L_65:
        /*001c*/ 	.word	index@($__internal_2_$__cuda_sm20_sqrt_rn_f32_slowpath)
        /*0020*/ 	.word	0x00000068


	//----- nvinfo : EIATTR_FRAME_SIZE
	.align		4
.L_66:
        /*0024*/ 	.byte	0x04, 0x11
        /*0026*/ 	.short	(.L_68 - .L_67)
	.align		4
.L_67:
        /*0028*/ 	.word	index@(_Z14processAllRaysPP3RayP4Room)
        /*002c*/ 	.word	0x00000068


	//----- nvinfo : EIATTR_REGCOUNT
	.align		4
.L_68:
        /*0030*/ 	.byte	0x04, 0x2f
        /*0032*/ 	.short	(.L_70 - .L_69)
	.align		4
.L_69:
        /*0034*/ 	.word	index@(_Z5printPP3RayP4Room)
        /*0038*/ 	.word	0x00000026


	//----- nvinfo : EIATTR_FRAME_SIZE
	.align		4
.L_70:
        /*003c*/ 	.byte	0x04, 0x11
        /*003e*/ 	.short	(.L_72 - .L_71)
	.align		4
.L_71:
        /*0040*/ 	.word	index@($__internal_1_$__cuda_sm3x_div_rn_noftz_f32_slowpath)
        /*0044*/ 	.word	0x00000068


	//----- nvinfo : EIATTR_FRAME_SIZE
	.align		4
.L_72:
        /*0048*/ 	.byte	0x04, 0x11
        /*004a*/ 	.short	(.L_74 - .L_73)
	.align		4
.L_73:
        /*004c*/ 	.word	index@($__internal_0_$__cuda_sm20_sqrt_rn_f32_slowpath)
        /*0050*/ 	.word	0x00000068


	//----- nvinfo : EIATTR_FRAME_SIZE
	.align		4
.L_74:
        /*0054*/ 	.byte	0x04, 0x11
        /*0056*/ 	.short	(.L_76 - .L_75)
	.align		4
.L_75:
        /*0058*/ 	.word	index@(_Z5printPP3RayP4Room)
        /*005c*/ 	.word	0x00000068


	//----- nvinfo : EIATTR_REGCOUNT
	.align		4
.L_76:
        /*0060*/ 	.byte	0x04, 0x2f
        /*0062*/ 	.short	(.L_78 - .L_77)
	.align		4
.L_77:
        /*0064*/ 	.word	index@(_ZN3cub18CUB_300001_SM_10006detail11EmptyKernelIvEEvv)
        /*0068*/ 	.word	0x00000004


	//----- nvinfo : EIATTR_FRAME_SIZE
	.align		4
.L_78:
        /*006c*/ 	.byte	0x04, 0x11
        /*006e*/ 	.short	(.L_80 - .L_79)
	.align		4
.L_79:
        /*0070*/ 	.word	index@(_ZN3cub18CUB_300001_SM_10006detail11EmptyKernelIvEEvv)
        /*0074*/ 	.word	0x00000000


	//----- nvinfo : EIATTR_MIN_STACK_SIZE
	.align		4
.L_80:
        /*0078*/ 	.byte	0x04, 0x12
        /*007a*/ 	.short	(.L_82 - .L_81)
	.align		4
.L_81:
        /*007c*/ 	.word	index@(_ZN3cub18CUB_300001_SM_10006detail11EmptyKernelIvEEvv)
        /*0080*/ 	.word	0x00000000


	//----- nvinfo : EIATTR_MIN_STACK_SIZE
	.align		4
.L_82:
        /*0084*/ 	.byte	0x04, 0x12
        /*0086*/ 	.short	(.L_84 - .L_83)
	.align		4
.L_83:
        /*0088*/ 	.word	index@(_Z5printPP3RayP4Room)
        /*008c*/ 	.word	0x00000068


	//----- nvinfo : EIATTR_MIN_STACK_SIZE
	.align		4
.L_84:
        /*0090*/ 	.byte	0x04, 0x12
        /*0092*/ 	.short	(.L_86 - .L_85)
	.align		4
.L_85:
        /*0094*/ 	.word	index@(_Z14processAllRaysPP3RayP4Room)
        /*0098*/ 	.word	0x00000068
.L_86:


//--------------------- .nv.compat                --------------------------
	.section	.nv.compat,"",@"SHT_CUDA_COMPAT_INFO"
	.align	4
        /*0000*/ 	.byte	0x02, 0x09, 0x00, 0x00, 0x02, 0x02, 0x01, 0x00, 0x02, 0x05, 0x05, 0x00, 0x03, 0x07, 0x01, 0x01
        /*0010*/ 	.byte	0x02, 0x03, 0x00, 0x00, 0x02, 0x06, 0x01, 0x00, 0x04, 0x0b, 0x08, 0x00, 0x01, 0x00, 0x00, 0x00
        /*0020*/ 	.byte	0x00, 0x00, 0x00, 0x00


//--------------------- .nv.info._ZN3cub18CUB_300001_SM_10006detail11EmptyKernelIvEEvv --------------------------
	.section	.nv.info._ZN3cub18CUB_300001_SM_10006detail11EmptyKernelIvEEvv,"",@"SHT_CUDA_INFO"
	.sectionflags	@""
	.align	4


	//----- nvinfo : EIATTR_CUDA_API_VERSION
	.align		4
        /*0000*/ 	.byte	0x04, 0x37
        /*0002*/ 	.short	(.L_88 - .L_87)
.L_87:
        /*0004*/ 	.word	0x00000082


	//----- nvinfo : EIATTR_SPARSE_MMA_MASK
	.align		4
.L_88:
        /*0008*/ 	.byte	0x03, 0x50
        /*000a*/ 	.short	0x0000


	//----- nvinfo : EIATTR_MAXREG_COUNT
	.align		4
        /*000c*/ 	.byte	0x03, 0x1b
        /*000e*/ 	.short	0x00ff


	//----- nvinfo : EIATTR_MERCURY_ISA_VERSION
	.align		4
        /*0010*/ 	.byte	0x03, 0x5f
        /*0012*/ 	.short	0x0101


	//----- nvinfo : EIATTR_VRC_CTA_INIT_COUNT
	.align		4
        /*0014*/ 	.byte	0x02, 0x4a
	.zero		1
	.zero		1


	//----- nvinfo : EIATTR_EXIT_INSTR_OFFSETS
	.align		4
        /*0018*/ 	.byte	0x04, 0x1c
        /*001a*/ 	.short	(.L_90 - .L_89)


	//   ....[0]....
.L_89:
        /*001c*/ 	.word	0x00000010


	//----- nvinfo : EIATTR_SW_WAR
	.align		4
.L_90:
        /*0020*/ 	.byte	0x04, 0x36
        /*0022*/ 	.short	(.L_92 - .L_91)
.L_91:
        /*0024*/ 	.word	0x00000008
.L_92:


//--------------------- .nv.info._Z5printPP3RayP4Room --------------------------
	.section	.nv.info._Z5printPP3RayP4Room,"",@"SHT_CUDA_INFO"
	.sectionflags	@""
	.align	4


	//----- nvinfo : EIATTR_CUDA_API_VERSION
	.align		4
        /*0000*/ 	.byte	0x04, 0x37
        /*0002*/ 	.short	(.L_94 - .L_93)
.L_93:
        /*0004*/ 	.word	0x00000082


	//----- nvinfo : EIATTR_KPARAM_INFO
	.align		4
.L_94:
        /*0008*/ 	.byte	0x04, 0x17
        /*000a*/ 	.short	(.L_96 - .L_95)
.L_95:
        /*000c*/ 	.word	0x00000000
        /*0010*/ 	.short	0x0001
        /*0012*/ 	.short	0x0008
        /*0014*/ 	.byte	0x00, 0xf5, 0x21, 0x00


	//----- nvinfo : EIATTR_KPARAM_INFO
	.align		4
.L_96:
        /*0018*/ 	.byte	0x04, 0x17
        /*001a*/ 	.short	(.L_98 - .L_97)
.L_97:
        /*001c*/ 	.word	0x00000000
        /*0020*/ 	.short	0x0000
        /*0022*/ 	.short	0x0000
        /*0024*/ 	.byte	0x00, 0xf5, 0x21, 0x00


	//----- nvinfo : EIATTR_SPARSE_MMA_MASK
	.align		4
.L_98:
        /*0028*/ 	.byte	0x03, 0x50
        /*002a*/ 	.short	0x0000


	//----- nvinfo : EIATTR_MAXREG_COUNT
	.align		4
        /*002c*/ 	.byte	0x03, 0x1b
        /*002e*/ 	.short	0x00ff


	//----- nvinfo : EIATTR_EXTERNS
	.align		4
        /*0030*/ 	.byte	0x04, 0x0f
        /*0032*/ 	.short	(.L_100 - .L_99)


	//   ....[0]....
	.align		4
.L_99:
        /*0034*/ 	.word	index@(vprintf)


	//----- nvinfo : EIATTR_MERCURY_ISA_VERSION
	.align		4
.L_100:
        /*0038*/ 	.byte	0x03, 0x5f
        /*003a*/ 	.short	0x0101


	//----- nvinfo : EIATTR_VRC_CTA_INIT_COUNT
	.align		4
        /*003c*/ 	.byte	0x02, 0x4a
	.zero		1
	.zero		1


	//----- nvinfo : EIATTR_SYSCALL_OFFSETS
	.align		4
        /*0040*/ 	.byte	0x04, 0x46
        /*0042*/ 	.short	(.L_102 - .L_101)


	//   ....[0]....
.L_101:
        /*0044*/ 	.word	0x00000150


	//   ....[1]....
        /*0048*/ 	.word	0x000002c0


	//   ....[2]....
        /*004c*/ 	.word	0x00000370


	//   ....[3]....
        /*0050*/ 	.word	0x00000420


	//   ....[4]....
        /*0054*/ 	.word	0x000004d0


	//   ....[5]....
        /*0058*/ 	.word	0x00000580


	//   ....[6]....
        /*005c*/ 	.word	0x00000630


	//   ....[7]....
        /*0060*/ 	.word	0x000006e0


	//   ....[8]....
        /*0064*/ 	.word	0x000007b0


	//   ....[9]....
        /*0068*/ 	.word	0x00000860


	//   ....[10]....
        /*006c*/ 	.word	0x00000910


	//   ....[11]....
        /*0070*/ 	.word	0x00000c30


	//   ....[12]....
        /*0074*/ 	.word	0x00000d00


	//   ....[13]....
        /*0078*/ 	.word	0x00000db0


	//   ....[14]....
        /*007c*/ 	.word	0x00000e60


	//   ....[15]....
        /*0080*/ 	.word	0x00000f00


	//   ....[16]....
        /*0084*/ 	.word	0x00001020


	//   ....[17]....
        /*0088*/ 	.word	0x00001470


	//   ....[18]....
        /*008c*/ 	.word	0x00001570


	//   ....[19]....
        /*0090*/ 	.word	0x000019a0


	//   ....[20]....
        /*0094*/ 	.word	0x00001ab0


	//   ....[21]....
        /*0098*/ 	.word	0x00001ee0


	//   ....[22]....
        /*009c*/ 	.word	0x00002010


	//   ....[23]....
        /*00a0*/ 	.word	0x00002440


	//   ....[24]....
        /*00a4*/ 	.word	0x00002550


	//   ....[25]....
        /*00a8*/ 	.word	0x00002980


	//   ....[26]....
        /*00ac*/ 	.word	0x00002a90


	//   ....[27]....
        /*00b0*/ 	.word	0x00002ef0


	//   ....[28]....
        /*00b4*/ 	.word	0x00002fc0


	//   ....[29]....
        /*00b8*/ 	.word	0x000030a0


	//   ....[30]....
        /*00bc*/ 	.word	0x00003140


	//   ....[31]....
        /*00c0*/ 	.word	0x00003470


	//   ....[32]....
        /*00c4*/ 	.word	0x00003510


	//   ....[33]....
        /*00c8*/ 	.word	0x000035b0


	//   ....[34]....
        /*00cc*/ 	.word	0x00003660


	//   ....[35]....
        /*00d0*/ 	.word	0x00003710


	//   ....[36]....
        /*00d4*/ 	.word	0x000037c0


	//   ....[37]....
        /*00d8*/ 	.word	0x000039b0


	//   ....[38]....
        /*00dc*/ 	.word	0x00003a70


	//   ....[39]....
        /*00e0*/ 	.word	0x00003d00


	//----- nvinfo : EIATTR_EXIT_INSTR_OFFSETS
	.align		4
.L_102:
        /*00e4*/ 	.byte	0x04, 0x1c
        /*00e6*/ 	.short	(.L_104 - .L_103)


	//   ....[0]....
.L_103:
        /*00e8*/ 	.word	0x000001e0


	//   ....[1]....
        /*00ec*/ 	.word	0x00003dd0


	//   ....[2]....
        /*00f0*/ 	.word	0x00003f70


	//----- nvinfo : EIATTR_INDIRECT_BRANCH_TARGETS
	.align		4
.L_104:
        /*00f4*/ 	.byte	0x04, 0x34
        /*00f6*/ 	.short	(.L_106 - .L_105)


	//   ....[0]....
.L_105:
        /*00f8*/ 	.word	.L_x_169@srel
        /*00fc*/ 	.short	0x0
        /*00fe*/ 	.short	0x0
        /*0100*/ 	.word	0x3
        /*0104*/ 	.word	.L_x_66@srel
        /*0108*/ 	.word	.L_x_171@srel
        /*010c*/ 	.word	.L_x_172@srel


	//   ....[1]....
        /*0110*/ 	.word	.L_x_173@srel
        /*0114*/ 	.short	0x0
        /*0116*/ 	.short	0x0
        /*0118*/ 	.word	0x4
        /*011c*/ 	.word	.L_x_174@srel
        /*0120*/ 	.word	.L_x_175@srel
        /*0124*/ 	.word	.L_x_176@srel
        /*0128*/ 	.word	.L_x_172@srel


	//----- nvinfo : EIATTR_CRS_STACK_SIZE
	.align		4
.L_106:
        /*012c*/ 	.byte	0x04, 0x1e
        /*012e*/ 	.short	(.L_108 - .L_107)
.L_107:
        /*0130*/ 	.word	0x00000000


	//----- nvinfo : EIATTR_CBANK_PARAM_SIZE
	.align		4
.L_108:
        /*0134*/ 	.byte	0x03, 0x19
        /*0136*/ 	.short	0x0010


	//----- nvinfo : EIATTR_PARAM_CBANK
	.align		4
        /*0138*/ 	.byte	0x04, 0x0a
        /*013a*/ 	.short	(.L_110 - .L_109)
	.align		4
.L_109:
        /*013c*/ 	.word	index@(.nv.constant0._Z5printPP3RayP4Room)
        /*0140*/ 	.short	0x0380
        /*0142*/ 	.short	0x0010


	//----- nvinfo : EIATTR_SW_WAR
	.align		4
.L_110:
        /*0144*/ 	.byte	0x04, 0x36
        /*0146*/ 	.short	(.L_112 - .L_111)
.L_111:
        /*0148*/ 	.word	0x00000008
.L_112:


//--------------------- .nv.info._Z14processAllRaysPP3RayP4Room --------------------------
	.section	.nv.info._Z14processAllRaysPP3RayP4Room,"",@"SHT_CUDA_INFO"
	.sectionflags	@""
	.align	4


	//----- nvinfo : EIATTR_CUDA_API_VERSION
	.align		4
        /*0000*/ 	.byte	0x04, 0x37
        /*0002*/ 	.short	(.L_114 - .L_113)
.L_113:
        /*0004*/ 	.word	0x00000082


	//----- nvinfo : EIATTR_KPARAM_INFO
	.align		4
.L_114:
        /*0008*/ 	.byte	0x04, 0x17
        /*000a*/ 	.short	(.L_116 - .L_115)
.L_115:
        /*000c*/ 	.word	0x00000000
        /*0010*/ 	.short	0x0001
        /*0012*/ 	.short	0x0008
        /*0014*/ 	.byte	0x00, 0xf5, 0x21, 0x00


	//----- nvinfo : EIATTR_KPARAM_INFO
	.align		4
.L_116:
        /*0018*/ 	.byte	0x04, 0x17
        /*001a*/ 	.short	(.L_118 - .L_117)
.L_117:
        /*001c*/ 	.word	0x00000000
        /*0020*/ 	.short	0x0000
        /*0022*/ 	.short	0x0000
        /*0024*/ 	.byte	0x00, 0xf5, 0x21, 0x00


	//----- nvinfo : EIATTR_SPARSE_MMA_MASK
	.align		4
.L_118:
        /*0028*/ 	.byte	0x03, 0x50
        /*002a*/ 	.short	0x0000


	//----- nvinfo : EIATTR_MAXREG_COUNT
	.align		4
        /*002c*/ 	.byte	0x03, 0x1b
        /*002e*/ 	.short	0x00ff


	//----- nvinfo : EIATTR_EXTERNS
	.align		4
        /*0030*/ 	.byte	0x04, 0x0f
        /*0032*/ 	.short	(.L_120 - .L_119)


	//   ....[0]....
	.align		4
.L_119:
        /*0034*/ 	.word	index@(vprintf)


	//----- nvinfo : EIATTR_MERCURY_ISA_VERSION
	.align		4
.L_120:
        /*0038*/ 	.byte	0x03, 0x5f
        /*003a*/ 	.short	0x0101


	//----- nvinfo : EIATTR_VRC_CTA_INIT_COUNT
	.align		4
        /*003c*/ 	.byte	0x02, 0x4a
	.zero		1
	.zero		1


	//----- nvinfo : EIATTR_SYSCALL_OFFSETS
	.align		4
        /*0040*/ 	.byte	0x04, 0x46
        /*0042*/ 	.short	(.L_122 - .L_121)


	//   ....[0]....
.L_121:
        /*0044*/ 	.word	0x00000150


	//   ....[1]....
        /*0048*/ 	.word	0x000002c0


	//   ....[2]....
        /*004c*/ 	.word	0x00000370


	//   ....[3]....
        /*0050*/ 	.word	0x00000420


	//   ....[4]....
        /*0054*/ 	.word	0x000004d0


	//   ....[5]....
        /*0058*/ 	.word	0x00000580


	//   ....[6]....
        /*005c*/ 	.word	0x00000630


	//   ....[7]....
        /*0060*/ 	.word	0x000006e0


	//   ....[8]....
        /*0064*/ 	.word	0x000007b0


	//   ....[9]....
        /*0068*/ 	.word	0x00000860


	//   ....[10]....
        /*006c*/ 	.word	0x00000910


	//   ....[11]....
        /*0070*/ 	.word	0x00000c30


	//   ....[12]....
        /*0074*/ 	.word	0x00000d00


	//   ....[13]....
        /*0078*/ 	.word	0x00000db0


	//   ....[14]....
        /*007c*/ 	.word	0x00000e60


	//   ....[15]....
        /*0080*/ 	.word	0x00000f00


	//   ....[16]....
        /*0084*/ 	.word	0x00001020


	//   ....[17]....
        /*0088*/ 	.word	0x00001470


	//   ....[18]....
        /*008c*/ 	.word	0x00001570


	//   ....[19]....
        /*0090*/ 	.word	0x000019a0


	//   ....[20]....
        /*0094*/ 	.word	0x00001ab0


	//   ....[21]....
        /*0098*/ 	.word	0x00001ee0


	//   ....[22]....
        /*009c*/ 	.word	0x00002010


	//   ....[23]....
        /*00a0*/ 	.word	0x00002440


	//   ....[24]....
        /*00a4*/ 	.word	0x00002550


	//   ....[25]....
        /*00a8*/ 	.word	0x00002980


	//   ....[26]....
        /*00ac*/ 	.word	0x00002a90


	//   ....[27]....
        /*00b0*/ 	.word	0x00002ef0


	//   ....[28]....
        /*00b4*/ 	.word	0x00002fc0


	//   ....[29]....
        /*00b8*/ 	.word	0x000030a0


	//   ....[30]....
        /*00bc*/ 	.word	0x00003140


	//   ....[31]....
        /*00c0*/ 	.word	0x00003470


	//   ....[32]....
        /*00c4*/ 	.word	0x00003510


	//   ....[33]....
        /*00c8*/ 	.word	0x000035b0


	//   ....[34]....
        /*00cc*/ 	.word	0x00003660


	//   ....[35]....
        /*00d0*/ 	.word	0x00003710


	//   ....[36]....
        /*00d4*/ 	.word	0x000037c0


	//   ....[37]....
        /*00d8*/ 	.word	0x000039b0


	//   ....[38]....
        /*00dc*/ 	.word	0x00003a70


	//   ....[39]....
        /*00e0*/ 	.word	0x00003d00


	//----- nvinfo : EIATTR_EXIT_INSTR_OFFSETS
	.align		4
.L_122:
        /*00e4*/ 	.byte	0x04, 0x1c
        /*00e6*/ 	.short	(.L_124 - .L_123)


	//   ....[0]....
.L_123:
        /*00e8*/ 	.word	0x000001e0


	//   ....[1]....
        /*00ec*/ 	.word	0x00003dd0


	//   ....[2]....
        /*00f0*/ 	.word	0x00003f70


	//----- nvinfo : EIATTR_INDIRECT_BRANCH_TARGETS
	.align		4
.L_124:
        /*00f4*/ 	.byte	0x04, 0x34
        /*00f6*/ 	.short	(.L_126 - .L_125)


	//   ....[0]....
.L_125:
        /*00f8*/ 	.word	.L_x_178@srel
        /*00fc*/ 	.short	0x0
        /*00fe*/ 	.short	0x0
        /*0100*/ 	.word	0x3
        /*0104*/ 	.word	.L_x_150@srel
        /*0108*/ 	.word	.L_x_180@srel
        /*010c*/ 	.word	.L_x_181@srel


	//   ....[1]....
        /* <DEDUP_REMOVED lines=8> */


	//----- nvinfo : EIATTR_CRS_STACK_SIZE
	.align		4
.L_126:
        /*012c*/ 	.byte	0x04, 0x1e
        /*012e*/ 	.short	(.L_128 - .L_127)
.L_127:
        /*0130*/ 	.word	0x00000000


	//----- nvinfo : EIATTR_CBANK_PARAM_SIZE
	.align		4
.L_128:
        /*0134*/ 	.byte	0x03, 0x19
        /*0136*/ 	.short	0x0010


	//----- nvinfo : EIATTR_PARAM_CBANK
	.align		4
        /*0138*/ 	.byte	0x04, 0x0a
        /*013a*/ 	.short	(.L_130 - .L_129)
	.align		4
.L_129:
        /*013c*/ 	.word	index@(.nv.constant0._Z14processAllRaysPP3RayP4Room)
        /*0140*/ 	.short	0x0380
        /*0142*/ 	.short	0x0010


	//----- nvinfo : EIATTR_SW_WAR
	.align		4
.L_130:
        /*0144*/ 	.byte	0x04, 0x36
        /*0146*/ 	.short	(.L_132 - .L_131)
.L_131:
        /*0148*/ 	.word	0x00000008
.L_132:


//--------------------- .nv.callgraph             --------------------------
	.section	.nv.callgraph,"",@"SHT_CUDA_CALLGRAPH"
	.align	4
	.sectionentsize	8
	.align		4
        /*0000*/ 	.word	0x00000000
	.align		4
        /*0004*/ 	.word	0xffffffff
	.align		4
        /*0008*/ 	.word	index@(_Z5printPP3RayP4Room)
	.align		4
        /*000c*/ 	.word	index@(vprintf)
	.align		4
        /*0010*/ 	.word	index@(_Z14processAllRaysPP3RayP4Room)
	.align		4
        /*0014*/ 	.word	index@(vprintf)
	.align		4
        /*0018*/ 	.word	0x00000000
	.align		4
        /*001c*/ 	.word	0xfffffffe
	.align		4
        /*0020*/ 	.word	0x00000000
	.align		4
        /*0024*/ 	.word	0xfffffffd
	.align		4
        /*0028*/ 	.word	0x00000000
	.align		4
        /*002c*/ 	.word	0xfffffffc


//--------------------- .nv.constant4             --------------------------
	.section	.nv.constant4,"a",@progbits
	.align	8
	.align		8
.nv.constant4:
        /*0000*/ 	.dword	_ZN34_INTERNAL_1a6d1591_4_k_cu_98768ee14cuda3std3__45__cpo5beginE
	.align		8
        /*0008*/ 	.dword	_ZN34_INTERNAL_1a6d1591_4_k_cu_98768ee14cuda3std3__45__cpo3endE
	.align		8
        /*0010*/ 	.dword	_ZN34_INTERNAL_1a6d1591_4_k_cu_98768ee14cuda3std3__45__cpo6cbeginE
	.align		8
        /*0018*/ 	.dword	_ZN34_INTERNAL_1a6d1591_4_k_cu_98768ee14cuda3std3__45__cpo4cendE
	.align		8
        /*0020*/ 	.dword	_ZN34_INTERNAL_1a6d1591_4_k_cu_98768ee14cuda3std3__45__cpo6rbeginE
	.align		8
        /*0028*/ 	.dword	_ZN34_INTERNAL_1a6d1591_4_k_cu_98768ee14cuda3std3__45__cpo4rendE
	.align		8
        /*0030*/ 	.dword	_ZN34_INTERNAL_1a6d1591_4_k_cu_98768ee14cuda3std3__45__cpo7crbeginE
	.align		8
        /*0038*/ 	.dword	_ZN34_INTERNAL_1a6d1591_4_k_cu_98768ee14cuda3std3__45__cpo5crendE
	.align		8
        /*0040*/ 	.dword	_ZN34_INTERNAL_1a6d1591_4_k_cu_98768ee14cuda3std3__436_GLOBAL__N__1a6d1591_4_k_cu_98768ee16ignoreE
	.align		8
        /*0048*/ 	.dword	_ZN34_INTERNAL_1a6d1591_4_k_cu_98768ee14cuda3std3__419piecewise_constructE
	.align		8
        /*0050*/ 	.dword	_ZN34_INTERNAL_1a6d1591_4_k_cu_98768ee14cuda3std3__48in_placeE
	.align		8
        /*0058*/ 	.dword	_ZN34_INTERNAL_1a6d1591_4_k_cu_98768ee14cuda3std3__420unreachable_sentinelE
	.align		8
        /*0060*/ 	.dword	_ZN34_INTERNAL_1a6d1591_4_k_cu_98768ee14cuda3std3__47nulloptE
	.align		8
        /*0068*/ 	.dword	_ZN34_INTERNAL_1a6d1591_4_k_cu_98768ee14cuda3std3__48unexpectE
	.align		8
        /*0070*/ 	.dword	_ZN34_INTERNAL_1a6d1591_4_k_cu_98768ee14cuda3std6ranges3__45__cpo4swapE
	.align		8
        /*0078*/ 	.dword	_ZN34_INTERNAL_1a6d1591_4_k_cu_98768ee14cuda3std6ranges3__45__cpo9iter_moveE
	.align		8
        /*0080*/ 	.dword	_ZN34_INTERNAL_1a6d1591_4_k_cu_98768ee14cuda3std6ranges3__45__cpo5beginE
	.align		8
        /*0088*/ 	.dword	_ZN34_INTERNAL_1a6d1591_4_k_cu_98768ee14cuda3std6ranges3__45__cpo3endE
	.align		8
        /*0090*/ 	.dword	_ZN34_INTERNAL_1a6d1591_4_k_cu_98768ee14cuda3std6ranges3__45__cpo6cbeginE
	.align		8
        /*0098*/ 	.dword	_ZN34_INTERNAL_1a6d1591_4_k_cu_98768ee14cuda3std6ranges3__45__cpo4cendE
	.align		8
        /*00a0*/ 	.dword	_ZN34_INTERNAL_1a6d1591_4_k_cu_98768ee14cuda3std6ranges3__45__cpo7advanceE
	.align		8
        /*00a8*/ 	.dword	_ZN34_INTERNAL_1a6d1591_4_k_cu_98768ee14cuda3std6ranges3__45__cpo9iter_swapE
	.align		8
        /*00b0*/ 	.dword	_ZN34_INTERNAL_1a6d1591_4_k_cu_98768ee14cuda3std6ranges3__45__cpo4nextE
	.align		8
        /*00b8*/ 	.dword	_ZN34_INTERNAL_1a6d1591_4_k_cu_98768ee14cuda3std6ranges3__45__cpo4prevE
	.align		8
        /*00c0*/ 	.dword	_ZN34_INTERNAL_1a6d1591_4_k_cu_98768ee14cuda3std6ranges3__45__cpo4dataE
	.align		8
        /*00c8*/ 	.dword	_ZN34_INTERNAL_1a6d1591_4_k_cu_98768ee14cuda3std6ranges3__45__cpo5cdataE
	.align		8
        /*00d0*/ 	.dword	_ZN34_INTERNAL_1a6d1591_4_k_cu_98768ee14cuda3std6ranges3__45__cpo4sizeE
	.align		8
        /*00d8*/ 	.dword	_ZN34_INTERNAL_1a6d1591_4_k_cu_98768ee14cuda3std6ranges3__45__cpo5ssizeE
	.align		8
        /*00e0*/ 	.dword	_ZN34_INTERNAL_1a6d1591_4_k_cu_98768ee14cuda3std6ranges3__45__cpo8distanceE
	.align		8
        /*00e8*/ 	.dword	_ZN34_INTERNAL_1a6d1591_4_k_cu_98768ee16thrust24THRUST_300001_SM_1000_NS8cuda_cub3parE
	.align		8
        /*00f0*/ 	.dword	_ZN34_INTERNAL_1a6d1591_4_k_cu_98768ee16thrust24THRUST_300001_SM_1000_NS8cuda_cub10par_nosyncE
	.align		8
        /*00f8*/ 	.dword	_ZN34_INTERNAL_1a6d1591_4_k_cu_98768ee16thrust24THRUST_300001_SM_1000_NS6system6detail10sequential3seqE
	.align		8
        /*0100*/ 	.dword	_ZN34_INTERNAL_1a6d1591_4_k_cu_98768ee16thrust24THRUST_300001_SM_1000_NS12placeholders2_1E
	.align		8
        /*0108*/ 	.dword	_ZN34_INTERNAL_1a6d1591_4_k_cu_98768ee16thrust24THRUST_300001_SM_1000_NS12placeholders2_2E
	.align		8
        /*0110*/ 	.dword	_ZN34_INTERNAL_1a6d1591_4_k_cu_98768ee16thrust24THRUST_300001_SM_1000_NS12placeholders2_3E
	.align		8
        /*0118*/ 	.dword	_ZN34_INTERNAL_1a6d1591_4_k_cu_98768ee16thrust24THRUST_300001_SM_1000_NS12placeholders2_4E
	.align		8
        /*0120*/ 	.dword	_ZN34_INTERNAL_1a6d1591_4_k_cu_98768ee16thrust24THRUST_300001_SM_1000_NS12placeholders2_5E
	.align		8
        /*0128*/ 	.dword	_ZN34_INTERNAL_1a6d1591_4_k_cu_98768ee16thrust24THRUST_300001_SM_1000_NS12placeholders2_6E
	.align		8
        /*0130*/ 	.dword	_ZN34_INTERNAL_1a6d1591_4_k_cu_98768ee16thrust24THRUST_300001_SM_1000_NS12placeholders2_7E
	.align		8
        /*0138*/ 	.dword	_ZN34_INTERNAL_1a6d1591_4_k_cu_98768ee16thrust24THRUST_300001_SM_1000_NS12placeholders2_8E
	.align		8
        /*0140*/ 	.dword	_ZN34_INTERNAL_1a6d1591_4_k_cu_98768ee16thrust24THRUST_300001_SM_1000_NS12placeholders2_9E
	.align		8
        /*0148*/ 	.dword	_ZN34_INTERNAL_1a6d1591_4_k_cu_98768ee16thrust24THRUST_300001_SM_1000_NS12placeholders3_10E
	.align		8
        /*0150*/ 	.dword	_ZN34_INTERNAL_1a6d1591_4_k_cu_98768ee16thrust24THRUST_300001_SM_1000_NS3seqE
	.align		8
        /*0158*/ 	.dword	$str
	.align		8
        /*0160*/ 	.dword	$str$1
	.align		8
        /*0168*/ 	.dword	$str$2
	.align		8
        /*0170*/ 	.dword	$str$3
	.align		8
        /*0178*/ 	.dword	$str$4
	.align		8
        /*0180*/ 	.dword	$str$6
	.align		8
        /*0188*/ 	.dword	$str$7
	.align		8
        /*0190*/ 	.dword	$str$8
	.align		8
        /*0198*/ 	.dword	$str$9
	.align		8
        /*01a0*/ 	.dword	$str$10
	.align		8
        /*01a8*/ 	.dword	$str$11
	.align		8
        /*01b0*/ 	.dword	$str$12
	.align		8
        /*01b8*/ 	.dword	$str$13
	.align		8
        /*01c0*/ 	.dword	$str$14
	.align		8
        /*01c8*/ 	.dword	$str$15
	.align		8
        /*01d0*/ 	.dword	$str$16
	.align		8
        /*01d8*/ 	.dword	$str$17
	.align		8
        /*01e0*/ 	.dword	$str$18
	.align		8
        /*01e8*/ 	.dword	vprintf


//--------------------- .nv.constant2._Z5printPP3RayP4Room --------------------------
	.section	.nv.constant2._Z5printPP3RayP4Room,"a",@progbits
	.sectionflags	@""
	.align	4
.nv.constant2._Z5printPP3RayP4Room:
        /*0000*/ 	.byte	0x10, 0x3c, 0x00, 0x00, 0x20, 0x3b, 0x00, 0x00, 0xa0, 0x3b, 0x00, 0x00, 0x00, 0x3c, 0x00, 0x00
        /*0010*/ 	.byte	0xe0, 0x3b, 0x00, 0x00, 0xc0, 0x3b, 0x00, 0x00, 0xa0, 0x3b, 0x00, 0x00


//--------------------- .nv.constant2._Z14processAllRaysPP3RayP4Room --------------------------
	.section	.nv.constant2._Z14processAllRaysPP3RayP4Room,"a",@progbits
	.sectionflags	@""
	.align	4
.nv.constant2._Z14processAllRaysPP3RayP4Room:
        /*0000*/ 	.byte	0x10, 0x3c, 0x00, 0x00, 0x20, 0x3b, 0x00, 0x00, 0xa0, 0x3b, 0x00, 0x00, 0x00, 0x3c, 0x00, 0x00
        /*0010*/ 	.byte	0xe0, 0x3b, 0x00, 0x00, 0xc0, 0x3b, 0x00, 0x00, 0xa0, 0x3b, 0x00, 0x00


//--------------------- .text._ZN3cub18CUB_300001_SM_10006detail11EmptyKernelIvEEvv --------------------------
	.section	.text._ZN3cub18CUB_300001_SM_10006detail11EmptyKernelIvEEvv,"ax",@progbits
	.align	128
        .global         _ZN3cub18CUB_300001_SM_10006detail11EmptyKernelIvEEvv
        .type           _ZN3cub18CUB_300001_SM_10006detail11EmptyKernelIvEEvv,@function
        .size           _ZN3cub18CUB_300001_SM_10006detail11EmptyKernelIvEEvv,(.L_x_191 - _ZN3cub18CUB_300001_SM_10006detail11EmptyKernelIvEEvv)
        .other          _ZN3cub18CUB_300001_SM_10006detail11EmptyKernelIvEEvv,@"STO_CUDA_ENTRY STV_DEFAULT"
_ZN3cub18CUB_300001_SM_10006detail11EmptyKernelIvEEvv:
.text._ZN3cub18CUB_300001_SM_10006detail11EmptyKernelIvEEvv:
[----:B------:R-:W-:Y:S01]  /*0000*/  LDC R1, c[0x0][0x37c] ;  /* 0x0000df00ff017b82 */ /* 0x000fe20000000800 */
[----:B------:R-:W-:Y:S05]  /*0010*/  EXIT ;  /* 0x000000000000794d */ /* 0x000fea0003800000 */
.L_x_0:
[----:B------:R-:W-:-:S00]  /*0020*/  BRA `(.L_x_0) ;  /* 0xfffffffc00fc7947 */ /* 0x000fc0000383ffff */
[----:B------:R-:W-:-:S00]  /*0030*/  NOP ;  /* 0x0000000000007918 */ /* 0x000fc00000000000 */
        /* <DEDUP_REMOVED lines=12> */
.L_x_191:


//--------------------- .text._Z5printPP3RayP4Room --------------------------
	.section	.text._Z5printPP3RayP4Room,"ax",@progbits
	.align	128
        .global         _Z5printPP3RayP4Room
        .type           _Z5printPP3RayP4Room,@function
        .size           _Z5printPP3RayP4Room,(.L_x_188 - _Z5printPP3RayP4Room)
        .other          _Z5printPP3RayP4Room,@"STO_CUDA_ENTRY STV_DEFAULT"
_Z5printPP3RayP4Room:
.text._Z5printPP3RayP4Room:
[----:B------:R-:W0:Y:S01]  /*0000*/  LDC R1, c[0x0][0x37c] ;  /* 0x0000df00ff017b82 */ /* 0x000e220000000800 */
[----:B------:R-:W1:Y:S01]  /*0010*/  S2R R2, SR_CTAID.X ;  /* 0x0000000000027919 */ /* 0x000e620000002500 */
[----:B------:R-:W2:Y:S01]  /*0020*/  LDCU UR5, c[0x0][0x2fc] ;  /* 0x00005f80ff0577ac */ /* 0x000ea20008000800 */
[----:B0-----:R-:W-:Y:S01]  /*0030*/  VIADD R1, R1, 0xffffff98 ;  /* 0xffffff9801017836 */ /* 0x001fe20000000000 */
[----:B------:R-:W-:Y:S01]  /*0040*/  MOV R0, 0x1e8 ;  /* 0x000001e800007802 */ /* 0x000fe20000000f00 */
[----:B------:R-:W1:Y:S01]  /*0050*/  S2R R3, SR_TID.X ;  /* 0x0000000000037919 */ /* 0x000e620000002100 */
[----:B------:R-:W1:Y:S01]  /*0060*/  LDCU UR6, c[0x0][0x360] ;  /* 0x00006c00ff0677ac */ /* 0x000e620008000800 */
[----:B------:R-:W-:Y:S01]  /*0070*/  IMAD.MOV.U32 R26, RZ, RZ, R1 ;  /* 0x000000ffff1a7224 */ /* 0x000fe200078e0001 */
[----:B------:R0:W3:Y:S01]  /*0080*/  LDC.64 R8, c[0x4][R0] ;  /* 0x0100000000087b82 */ /* 0x0000e20000000a00 */
[----:B------:R-:W4:Y:S01]  /*0090*/  LDCU UR4, c[0x0][0x2f8] ;  /* 0x00005f00ff0477ac */ /* 0x000f220008000800 */
[----:B------:R-:W0:Y:S01]  /*00a0*/  LDCU.64 UR36, c[0x0][0x358] ;  /* 0x00006b00ff2477ac */ /* 0x000e220008000a00 */
[----:B----4-:R-:W-:-:S04]  /*00b0*/  IADD3 R25, P0, PT, R1, UR4, RZ ;  /* 0x0000000401197c10 */ /* 0x010fc8000ff1e0ff */
[----:B------:R-:W-:Y:S01]  /*00c0*/  IADD3 R6, P1, PT, R25, 0x60, RZ ;  /* 0x0000006019067810 */ /* 0x000fe20007f3e0ff */
[----:B--2---:R-:W-:Y:S02]  /*00d0*/  IMAD.X R24, RZ, RZ, UR5, P0 ;  /* 0x00000005ff187e24 */ /* 0x004fe400080e06ff */
[----:B-1----:R-:W-:Y:S01]  /*00e0*/  IMAD R2, R2, UR6, R3 ;  /* 0x0000000602027c24 */ /* 0x002fe2000f8e0203 */
[----:B------:R-:W1:Y:S02]  /*00f0*/  LDCU.64 UR6, c[0x4][0x1e0] ;  /* 0x01003c00ff0677ac */ /* 0x000e640008000a00 */
[----:B------:R-:W-:Y:S02]  /*0100*/  IADD3.X R7, PT, PT, RZ, R24, RZ, P1, !PT ;  /* 0x00000018ff077210 */ /* 0x000fe40000ffe4ff */
[----:B------:R2:W-:Y:S01]  /*0110*/  STL [R1+0x60], R2 ;  /* 0x0000600201007387 */ /* 0x0005e20000100800 */
[----:B-1----:R-:W-:Y:S01]  /*0120*/  MOV R4, UR6 ;  /* 0x0000000600047c02 */ /* 0x002fe20008000f00 */
[----:B0-23--:R-:W-:-:S07]  /*0130*/  IMAD.U32 R5, RZ, RZ, UR7 ;  /* 0x00000007ff057e24 */ /* 0x00dfce000f8e00ff */
[----:B------:R-:W-:-:S07]  /*0140*/  LEPC R20, `(.L_x_1) ;  /* 0x000000001014794e */ /* 0x000fce0000000000 */
[----:B------:R-:W-:Y:S05]  /*0150*/  CALL.ABS.NOINC R8 ;  /* 0x0000000008007343 */ /* 0x000fea0003c00000 */
.L_x_1:
[----:B------:R-:W0:Y:S02]  /*0160*/  LDC.64 R16, c[0x0][0x380] ;  /* 0x0000e000ff107b82 */ /* 0x000e240000000a00 */
[----:B0-----:R-:W-:-:S06]  /*0170*/  IMAD.WIDE R16, R2, 0x8, R16 ;  /* 0x0000000802107825 */ /* 0x001fcc00078e0210 */
[----:B------:R-:W2:Y:S04]  /*0180*/  LDG.E.64 R16, desc[UR36][R16.64] ;  /* 0x0000002410107981 */ /* 0x000ea8000c1e1b00 */
[----:B--2---:R-:W2:Y:S01]  /*0190*/  LD.E R2, desc[UR36][R16.64+0x4] ;  /* 0x0000042410027980 */ /* 0x004ea2000c101900 */
[----:B------:R-:W-:Y:S01]  /*01a0*/  UMOV UR4, 0x47ae147b ;  /* 0x47ae147b00047882 */ /* 0x000fe20000000000 */
[----:B------:R-:W-:Y:S01]  /*01b0*/  UMOV UR5, 0x3f847ae1 ;  /* 0x3f847ae100057882 */ /* 0x000fe20000000000 */
[----:B--2---:R-:W0:Y:S02]  /*01c0*/  F2F.F64.F32 R2, |R2| ;  /* 0x4000000200027310 */ /* 0x004e240000201800 */
[----:B0-----:R-:W-:-:S14]  /*01d0*/  DSETP.GT.AND P0, PT, R2, UR4, PT ;  /* 0x0000000402007e2a */ /* 0x001fdc000bf04000 */
[----:B------:R-:W-:Y:S05]  /*01e0*/  @!P0 EXIT ;  /* 0x000000000000894d */ /* 0x000fea0003800000 */
.L_x_68:
[----:B------:R-:W2:Y:S01]  /*01f0*/  LD.E R0, desc[UR36][R16.64+0x18] ;  /* 0x0000182410007980 */ /* 0x000ea2000c101900 */
[----:B------:R-:W-:Y:S01]  /*0200*/  MOV R2, 0x1e8 ;  /* 0x000001e800027802 */ /* 0x000fe20000000f00 */
[----:B0-----:R-:W0:Y:S01]  /*0210*/  LDCU.64 UR4, c[0x4][0x180] ;  /* 0x01003000ff0477ac */ /* 0x001e220008000a00 */
[----:B------:R-:W-:Y:S02]  /*0220*/  IADD3 R23, P0, PT, R25, 0x58, RZ ;  /* 0x0000005819177810 */ /* 0x000fe40007f1e0ff */
[----:B------:R1:W3:Y:S03]  /*0230*/  LDC.64 R10, c[0x4][R2] ;  /* 0x01000000020a7b82 */ /* 0x0002e60000000a00 */
[----:B------:R-:W-:Y:S02]  /*0240*/  IMAD.X R22, RZ, RZ, R24, P0 ;  /* 0x000000ffff167224 */ /* 0x000fe400000e0618 */
[----:B------:R-:W-:-:S02]  /*0250*/  IMAD.MOV.U32 R6, RZ, RZ, R23 ;  /* 0x000000ffff067224 */ /* 0x000fc400078e0017 */
[----:B------:R-:W-:Y:S02]  /*0260*/  IMAD.MOV.U32 R7, RZ, RZ, R22 ;  /* 0x000000ffff077224 */ /* 0x000fe400078e0016 */
[----:B0-----:R-:W-:Y:S01]  /*0270*/  IMAD.U32 R4, RZ, RZ, UR4 ;  /* 0x00000004ff047e24 */ /* 0x001fe2000f8e00ff */
[----:B------:R-:W-:Y:S01]  /*0280*/  MOV R5, UR5 ;  /* 0x0000000500057c02 */ /* 0x000fe20008000f00 */
[----:B--2---:R-:W0:Y:S02]  /*0290*/  F2F.F64.F32 R8, R0 ;  /* 0x0000000000087310 */ /* 0x004e240000201800 */
[----:B0--3--:R1:W-:Y:S04]  /*02a0*/  STL.64 [R1+0x58], R8 ;  /* 0x0000580801007387 */ /* 0x0093e80000100a00 */
[----:B------:R-:W-:-:S07]  /*02b0*/  LEPC R20, `(.L_x_2) ;  /* 0x000000001014794e */ /* 0x000fce0000000000 */
[----:B-1----:R-:W-:Y:S05]  /*02c0*/  CALL.ABS.NOINC R10 ;  /* 0x000000000a007343 */ /* 0x002fea0003c00000 */
.L_x_2:
[----:B------:R-:W2:Y:S01]  /*02d0*/  LD.E R0, desc[UR36][R16.64+0x1c] ;  /* 0x00001c2410007980 */ /* 0x000ea2000c101900 */
[----:B------:R0:W1:Y:S01]  /*02e0*/  LDC.64 R10, c[0x4][R2] ;  /* 0x01000000020a7b82 */ /* 0x0000620000000a00 */
[----:B------:R-:W3:Y:S01]  /*02f0*/  LDCU.64 UR4, c[0x4][0x180] ;  /* 0x01003000ff0477ac */ /* 0x000ee20008000a00 */
[----:B------:R-:W-:Y:S01]  /*0300*/  IMAD.MOV.U32 R6, RZ, RZ, R23 ;  /* 0x000000ffff067224 */ /* 0x000fe200078e0017 */
[----:B------:R-:W-:Y:S02]  /*0310*/  MOV R7, R22 ;  /* 0x0000001600077202 */ /* 0x000fe40000000f00 */
[----:B---3--:R-:W-:Y:S01]  /*0320*/  MOV R4, UR4 ;  /* 0x0000000400047c02 */ /* 0x008fe20008000f00 */
[----:B------:R-:W-:Y:S01]  /*0330*/  IMAD.U32 R5, RZ, RZ, UR5 ;  /* 0x00000005ff057e24 */ /* 0x000fe2000f8e00ff */
[----:B--2---:R-:W2:Y:S02]  /*0340*/  F2F.F64.F32 R8, R0 ;  /* 0x0000000000087310 */ /* 0x004ea40000201800 */
[----:B-12---:R0:W-:Y:S04]  /*0350*/  STL.64 [R1+0x58], R8 ;  /* 0x0000580801007387 */ /* 0x0061e80000100a00 */
[----:B------:R-:W-:-:S07]  /*0360*/  LEPC R20, `(.L_x_3) ;  /* 0x000000001014794e */ /* 0x000fce0000000000 */
[----:B0-----:R-:W-:Y:S05]  /*0370*/  CALL.ABS.NOINC R10 ;  /* 0x000000000a007343 */ /* 0x001fea0003c00000 */
.L_x_3:
[----:B------:R-:W2:Y:S01]  /*0380*/  LD.E R0, desc[UR36][R16.64+0x20] ;  /* 0x0000202410007980 */ /* 0x000ea2000c101900 */
[----:B------:R0:W1:Y:S01]  /*0390*/  LDC.64 R10, c[0x4][R2] ;  /* 0x01000000020a7b82 */ /* 0x0000620000000a00 */
[----:B------:R-:W3:Y:S01]  /*03a0*/  LDCU.64 UR4, c[0x4][0x180] ;  /* 0x01003000ff0477ac */ /* 0x000ee20008000a00 */
[----:B------:R-:W-:Y:S01]  /*03b0*/  MOV R6, R23 ;  /* 0x0000001700067202 */ /* 0x000fe20000000f00 */
[----:B------:R-:W-:Y:S02]  /*03c0*/  IMAD.MOV.U32 R7, RZ, RZ, R22 ;  /* 0x000000ffff077224 */ /* 0x000fe400078e0016 */
[----:B---3--:R-:W-:Y:S02]  /*03d0*/  IMAD.U32 R4, RZ, RZ, UR4 ;  /* 0x00000004ff047e24 */ /* 0x008fe4000f8e00ff */
[----:B------:R-:W-:Y:S01]  /*03e0*/  IMAD.U32 R5, RZ, RZ, UR5 ;  /* 0x00000005ff057e24 */ /* 0x000fe2000f8e00ff */
[----:B--2---:R-:W2:Y:S02]  /*03f0*/  F2F.F64.F32 R8, R0 ;  /* 0x0000000000087310 */ /* 0x004ea40000201800 */
[----:B-12---:R0:W-:Y:S04]  /*0400*/  STL.64 [R1+0x58], R8 ;  /* 0x0000580801007387 */ /* 0x0061e80000100a00 */
[----:B------:R-:W-:-:S07]  /*0410*/  LEPC R20, `(.L_x_4) ;  /* 0x000000001014794e */ /* 0x000fce0000000000 */
[----:B0-----:R-:W-:Y:S05]  /*0420*/  CALL.ABS.NOINC R10 ;  /* 0x000000000a007343 */ /* 0x001fea0003c00000 */
.L_x_4:
[----:B------:R-:W2:Y:S01]  /*0430*/  LD.E R0, desc[UR36][R16.64+0x18] ;  /* 0x0000182410007980 */ /* 0x000ea2000c101900 */
[----:B------:R0:W1:Y:S01]  /*0440*/  LDC.64 R10, c[0x4][R2] ;  /* 0x01000000020a7b82 */ /* 0x0000620000000a00 */
[----:B------:R-:W3:Y:S01]  /*0450*/  LDCU.64 UR4, c[0x4][0x188] ;  /* 0x01003100ff0477ac */ /* 0x000ee20008000a00 */
[----:B------:R-:W-:Y:S02]  /*0460*/  IMAD.MOV.U32 R6, RZ, RZ, R23 ;  /* 0x000000ffff067224 */ /* 0x000fe400078e0017 */
[----:B------:R-:W-:Y:S02]  /*0470*/  IMAD.MOV.U32 R7, RZ, RZ, R22 ;  /* 0x000000ffff077224 */ /* 0x000fe400078e0016 */
[----:B---3--:R-:W-:Y:S01]  /*0480*/  IMAD.U32 R4, RZ, RZ, UR4 ;  /* 0x00000004ff047e24 */ /* 0x008fe2000f8e00ff */
[----:B------:R-:W-:Y:S01]  /*0490*/  MOV R5, UR5 ;  /* 0x0000000500057c02 */ /* 0x000fe20008000f00 */
[----:B--2---:R-:W2:Y:S02]  /*04a0*/  F2F.F64.F32 R8, R0 ;  /* 0x0000000000087310 */ /* 0x004ea40000201800 */
[----:B-12---:R0:W-:Y:S04]  /*04b0*/  STL.64 [R1+0x58], R8 ;  /* 0x0000580801007387 */ /* 0x0061e80000100a00 */
[----:B------:R-:W-:-:S07]  /*04c0*/  LEPC R20, `(.L_x_5) ;  /* 0x000000001014794e */ /* 0x000fce0000000000 */
[----:B0-----:R-:W-:Y:S05]  /*04d0*/  CALL.ABS.NOINC R10 ;  /* 0x000000000a007343 */ /* 0x001fea0003c00000 */
.L_x_5:
        /* <DEDUP_REMOVED lines=11> */
.L_x_6:
        /* <DEDUP_REMOVED lines=11> */
.L_x_7:
        /* <DEDUP_REMOVED lines=11> */
.L_x_8:
[----:B------:R-:W2:Y:S01]  /*06f0*/  LD.E R0, desc[UR36][R16.64+0x18] ;  /* 0x0000182410007980 */ /* 0x000ea2000c101900 */
[----:B------:R0:W1:Y:S01]  /*0700*/  LDC.64 R10, c[0x4][R2] ;  /* 0x01000000020a7b82 */ /* 0x0000620000000a00 */
[----:B------:R-:W3:Y:S01]  /*0710*/  LDCU.64 UR4, c[0x4][0x158] ;  /* 0x01002b00ff0477ac */ /* 0x000ee20008000a00 */
[----:B------:R-:W-:-:S04]  /*0720*/  IADD3 R29, P0, PT, R25, 0x50, RZ ;  /* 0x00000050191d7810 */ /* 0x000fc80007f1e0ff */
[----:B------:R-:W-:Y:S02]  /*0730*/  IADD3.X R27, PT, PT, RZ, R24, RZ, P0, !PT ;  /* 0x00000018ff1b7210 */ /* 0x000fe400007fe4ff */
[----:B------:R-:W-:-:S03]  /*0740*/  MOV R6, R29 ;  /* 0x0000001d00067202 */ /* 0x000fc60000000f00 */
[----:B------:R-:W-:Y:S02]  /*0750*/  IMAD.MOV.U32 R7, RZ, RZ, R27 ;  /* 0x000000ffff077224 */ /* 0x000fe400078e001b */
[----:B---3--:R-:W-:Y:S02]  /*0760*/  IMAD.U32 R4, RZ, RZ, UR4 ;  /* 0x00000004ff047e24 */ /* 0x008fe4000f8e00ff */
[----:B------:R-:W-:Y:S01]  /*0770*/  IMAD.U32 R5, RZ, RZ, UR5 ;  /* 0x00000005ff057e24 */ /* 0x000fe2000f8e00ff */
[----:B--2---:R-:W2:Y:S02]  /*0780*/  F2F.F64.F32 R8, R0 ;  /* 0x0000000000087310 */ /* 0x004ea40000201800 */
[----:B-12---:R0:W-:Y:S04]  /*0790*/  STL.64 [R1+0x50], R8 ;  /* 0x0000500801007387 */ /* 0x0061e80000100a00 */
[----:B------:R-:W-:-:S07]  /*07a0*/  LEPC R20, `(.L_x_9) ;  /* 0x000000001014794e */ /* 0x000fce0000000000 */
[----:B0-----:R-:W-:Y:S05]  /*07b0*/  CALL.ABS.NOINC R10 ;  /* 0x000000000a007343 */ /* 0x001fea0003c00000 */
.L_x_9:
        /* <DEDUP_REMOVED lines=11> */
.L_x_10:
[----:B------:R-:W2:Y:S01]  /*0870*/  LD.E R0, desc[UR36][R16.64+0x20] ;  /* 0x0000202410007980 */ /* 0x000ea2000c101900 */
[----:B------:R-:W0:Y:S01]  /*0880*/  LDC.64 R2, c[0x4][R2] ;  /* 0x0100000002027b82 */ /* 0x000e220000000a00 */
[----:B------:R-:W1:Y:S01]  /*0890*/  LDCU.64 UR4, c[0x4][0x158] ;  /* 0x01002b00ff0477ac */ /* 0x000e620008000a00 */
[----:B------:R-:W-:Y:S01]  /*08a0*/  IMAD.MOV.U32 R6, RZ, RZ, R29 ;  /* 0x000000ffff067224 */ /* 0x000fe200078e001d */
[----:B------:R-:W-:Y:S02]  /*08b0*/  MOV R7, R27 ;  /* 0x0000001b00077202 */ /* 0x000fe40000000f00 */
[----:B-1----:R-:W-:Y:S01]  /*08c0*/  MOV R4, UR4 ;  /* 0x0000000400047c02 */ /* 0x002fe20008000f00 */
[----:B------:R-:W-:Y:S01]  /*08d0*/  IMAD.U32 R5, RZ, RZ, UR5 ;  /* 0x00000005ff057e24 */ /* 0x000fe2000f8e00ff */
[----:B--2---:R-:W1:Y:S02]  /*08e0*/  F2F.F64.F32 R8, R0 ;  /* 0x0000000000087310 */ /* 0x004e640000201800 */
[----:B01----:R1:W-:Y:S04]  /*08f0*/  STL.64 [R1+0x50], R8 ;  /* 0x0000500801007387 */ /* 0x0033e80000100a00 */
[----:B------:R-:W-:-:S07]  /*0900*/  LEPC R20, `(.L_x_11) ;  /* 0x000000001014794e */ /* 0x000fce0000000000 */
[----:B-1----:R-:W-:Y:S05]  /*0910*/  CALL.ABS.NOINC R2 ;  /* 0x0000000002007343 */ /* 0x002fea0003c00000 */
.L_x_11:
[----:B------:R-:W0:Y:S01]  /*0920*/  LDC.64 R4, c[0x0][0x388] ;  /* 0x0000e200ff047b82 */ /* 0x000e220000000a00 */
[----:B------:R-:W2:Y:S04]  /*0930*/  LD.E R3, desc[UR36][R16.64+0x1c] ;  /* 0x00001c2410037980 */ /* 0x000ea8000c101900 */
[----:B------:R-:W3:Y:S04]  /*0940*/  LD.E R2, desc[UR36][R16.64+0x20] ;  /* 0x0000202410027980 */ /* 0x000ee8000c101900 */
[----:B0-----:R-:W2:Y:S04]  /*0950*/  LDG.E R0, desc[UR36][R4.64+0x20] ;  /* 0x0000202404007981 */ /* 0x001ea8000c1e1900 */
[----:B------:R-:W3:Y:S01]  /*0960*/  LDG.E R7, desc[UR36][R4.64+0x24] ;  /* 0x0000242404077981 */ /* 0x000ee2000c1e1900 */
[----:B------:R-:W-:Y:S01]  /*0970*/  BSSY.RECONVERGENT B0, `(.L_x_12) ;  /* 0x0000011000007945 */ /* 0x000fe20003800200 */
[----:B--2---:R-:W-:Y:S01]  /*0980*/  FADD R3, R3, -R0 ;  /* 0x8000000003037221 */ /* 0x004fe20000000000 */
[----:B---3--:R-:W-:-:S03]  /*0990*/  FADD R2, R2, -R7 ;  /* 0x8000000702027221 */ /* 0x008fc60000000000 */
[----:B------:R-:W-:-:S04]  /*09a0*/  FFMA R7, R3, R3, +QNAN ;  /* 0x7fc0000003077423 */ /* 0x000fc80000000003 */
[----:B------:R-:W-:-:S04]  /*09b0*/  FFMA R0, R2, R2, R7 ;  /* 0x0000000202007223 */ /* 0x000fc80000000007 */
[----:B------:R-:W-:Y:S01]  /*09c0*/  VIADD R6, R0, 0xf3000000 ;  /* 0xf300000000067836 */ /* 0x000fe20000000000 */
[----:B------:R0:W1:Y:S04]  /*09d0*/  MUFU.RSQ R7, R0 ;  /* 0x0000000000077308 */ /* 0x0000680000001400 */
[----:B------:R-:W-:-:S13]  /*09e0*/  ISETP.GT.U32.AND P0, PT, R6, 0x727fffff, PT ;  /* 0x727fffff0600780c */ /* 0x000fda0003f04070 */
[----:B01----:R-:W-:Y:S05]  /*09f0*/  @!P0 BRA `(.L_x_13) ;  /* 0x0000000000108947 */ /* 0x003fea0003800000 */
[----:B------:R-:W-:-:S07]  /*0a00*/  MOV R9, 0xa20 ;  /* 0x00000a2000097802 */ /* 0x000fce0000000f00 */
[----:B------:R-:W-:Y:S05]  /*0a10*/  CALL.REL.NOINC `($__internal_0_$__cuda_sm20_sqrt_rn_f32_slowpath) ;  /* 0x0000003400587944 */ /* 0x000fea0003c00000 */
[----:B------:R-:W-:Y:S01]  /*0a20*/  IMAD.MOV.U32 R6, RZ, RZ, R0 ;  /* 0x000000ffff067224 */ /* 0x000fe200078e0000 */
[----:B------:R-:W-:Y:S06]  /*0a30*/  BRA `(.L_x_14) ;  /* 0x0000000000107947 */ /* 0x000fec0003800000 */
.L_x_13:
[----:B------:R-:W-:Y:S01]  /*0a40*/  FMUL.FTZ R5, R0, R7 ;  /* 0x0000000700057220 */ /* 0x000fe20000410000 */
[----:B------:R-:W-:-:S03]  /*0a50*/  FMUL.FTZ R6, R7, 0.5 ;  /* 0x3f00000007067820 */ /* 0x000fc60000410000 */
[----:B------:R-:W-:-:S04]  /*0a60*/  FFMA R0, -R5, R5, R0 ;  /* 0x0000000505007223 */ /* 0x000fc80000000100 */
[----:B------:R-:W-:-:S07]  /*0a70*/  FFMA R6, R0, R6, R5 ;  /* 0x0000000600067223 */ /* 0x000fce0000000005 */
.L_x_14:
[----:B------:R-:W-:Y:S05]  /*0a80*/  BSYNC.RECONVERGENT B0 ;  /* 0x0000000000007941 */ /* 0x000fea0003800200 */
.L_x_12:
[----:B------:R-:W0:Y:S01]  /*0a90*/  LDC.64 R4, c[0x0][0x388] ;  /* 0x0000e200ff047b82 */ /* 0x000e220000000a00 */
[----:B------:R-:W2:Y:S04]  /*0aa0*/  LD.E R0, desc[UR36][R16.64+0x18] ;  /* 0x0000182410007980 */ /* 0x000ea8000c101900 */
[----:B------:R-:W3:Y:S04]  /*0ab0*/  LD.E R9, desc[UR36][R16.64+0xc] ;  /* 0x00000c2410097980 */ /* 0x000ee8000c101900 */
[----:B------:R-:W4:Y:S04]  /*0ac0*/  LD.E R8, desc[UR36][R16.64+0x10] ;  /* 0x0000102410087980 */ /* 0x000f28000c101900 */
[----:B------:R-:W5:Y:S01]  /*0ad0*/  LD.E R10, desc[UR36][R16.64+0x14] ;  /* 0x00001424100a7980 */ /* 0x000f62000c101900 */
[----:B------:R-:W-:Y:S01]  /*0ae0*/  MOV R28, 0x1e8 ;  /* 0x000001e8001c7802 */ /* 0x000fe20000000f00 */
[----:B------:R-:W1:Y:S02]  /*0af0*/  LDCU.64 UR4, c[0x4][0x160] ;  /* 0x01002c00ff0477ac */ /* 0x000e640008000a00 */
[----:B0-----:R-:W2:Y:S04]  /*0b00*/  LDG.E R7, desc[UR36][R4.64+0x1c] ;  /* 0x00001c2404077981 */ /* 0x001ea8000c1e1900 */
[----:B------:R1:W4:Y:S02]  /*0b10*/  LDG.E R11, desc[UR36][R4.64+0xc] ;  /* 0x00000c24040b7981 */ /* 0x000324000c1e1900 */
[----:B-1----:R-:W-:Y:S01]  /*0b20*/  MOV R4, UR4 ;  /* 0x0000000400047c02 */ /* 0x002fe20008000f00 */
[----:B------:R-:W-:-:S02]  /*0b30*/  IMAD.U32 R5, RZ, RZ, UR5 ;  /* 0x00000005ff057e24 */ /* 0x000fc4000f8e00ff */
[----:B--2---:R-:W-:-:S04]  /*0b40*/  FADD R0, R0, -R7 ;  /* 0x8000000700007221 */ /* 0x004fc80000000000 */
[----:B---3--:R-:W-:Y:S01]  /*0b50*/  FFMA R0, R0, R9, RZ ;  /* 0x0000000900007223 */ /* 0x008fe200000000ff */
[----:B----4-:R-:W-:-:S03]  /*0b60*/  FMUL R11, R11, R11 ;  /* 0x0000000b0b0b7220 */ /* 0x010fc60000400000 */
[----:B------:R-:W-:Y:S01]  /*0b70*/  FFMA R3, R3, R8, R0 ;  /* 0x0000000803037223 */ /* 0x000fe20000000000 */
[----:B------:R-:W-:-:S03]  /*0b80*/  FFMA R11, R6, R6, -R11 ;  /* 0x00000006060b7223 */ /* 0x000fc6000000080b */
[----:B-----5:R-:W-:Y:S01]  /*0b90*/  FFMA R3, R2, R10, R3 ;  /* 0x0000000a02037223 */ /* 0x020fe20000000003 */
[----:B------:R-:W-:-:S03]  /*0ba0*/  FMUL R30, R11, -4 ;  /* 0xc08000000b1e7820 */ /* 0x000fc60000400000 */
[----:B------:R-:W-:-:S04]  /*0bb0*/  FADD R3, R3, R3 ;  /* 0x0000000303037221 */ /* 0x000fc80000000000 */
[----:B------:R-:W-:-:S04]  /*0bc0*/  FFMA R30, R3, R3, R30 ;  /* 0x00000003031e7223 */ /* 0x000fc8000000001e */
[----:B------:R-:W0:Y:S01]  /*0bd0*/  F2F.F64.F32 R2, R30 ;  /* 0x0000001e00027310 */ /* 0x000e220000201800 */
[----:B------:R1:W2:Y:S01]  /*0be0*/  LDC.64 R8, c[0x4][R28] ;  /* 0x010000001c087b82 */ /* 0x0002a20000000a00 */
[----:B0-----:R1:W-:Y:S01]  /*0bf0*/  STL.64 [R1+0x50], R2 ;  /* 0x0000500201007387 */ /* 0x0013e20000100a00 */
[----:B------:R-:W-:Y:S01]  /*0c00*/  IMAD.MOV.U32 R6, RZ, RZ, R29 ;  /* 0x000000ffff067224 */ /* 0x000fe200078e001d */
[----:B------:R-:W-:-:S07]  /*0c10*/  MOV R7, R27 ;  /* 0x0000001b00077202 */ /* 0x000fce0000000f00 */
[----:B------:R-:W-:-:S07]  /*0c20*/  LEPC R20, `(.L_x_15) ;  /* 0x000000001014794e */ /* 0x000fce0000000000 */
[----:B-12---:R-:W-:Y:S05]  /*0c30*/  CALL.ABS.NOINC R8 ;  /* 0x0000000008007343 */ /* 0x006fea0003c00000 */
.L_x_15:
[----:B------:R-:W-:-:S13]  /*0c40*/  FSETP.GEU.AND P0, PT, R30, RZ, PT ;  /* 0x000000ff1e00720b */ /* 0x000fda0003f0e000 */
[----:B------:R-:W-:Y:S05]  /*0c50*/  @P0 BRA `(.L_x_16) ;  /* 0x0000003000600947 */ /* 0x000fea0003800000 */
        /* <DEDUP_REMOVED lines=11> */
.L_x_17:
        /* <DEDUP_REMOVED lines=11> */
.L_x_18:
        /* <DEDUP_REMOVED lines=11> */
.L_x_19:
[----:B------:R-:W2:Y:S01]  /*0e70*/  LD.E R2, desc[UR36][R16.64] ;  /* 0x0000002410027980 */ /* 0x000ea2000c101900 */
[----:B------:R0:W1:Y:S01]  /*0e80*/  LDC.64 R8, c[0x4][R28] ;  /* 0x010000001c087b82 */ /* 0x0000620000000a00 */
[----:B------:R-:W3:Y:S01]  /*0e90*/  LDCU.64 UR4, c[0x4][0x1a0] ;  /* 0x01003400ff0477ac */ /* 0x000ee20008000a00 */
[----:B------:R-:W-:Y:S01]  /*0ea0*/  MOV R6, R23 ;  /* 0x0000001700067202 */ /* 0x000fe20000000f00 */
[----:B------:R-:W-:Y:S02]  /*0eb0*/  IMAD.MOV.U32 R7, RZ, RZ, R22 ;  /* 0x000000ffff077224 */ /* 0x000fe400078e0016 */
[----:B---3--:R-:W-:Y:S02]  /*0ec0*/  IMAD.U32 R4, RZ, RZ, UR4 ;  /* 0x00000004ff047e24 */ /* 0x008fe4000f8e00ff */
[----:B------:R-:W-:Y:S01]  /*0ed0*/  IMAD.U32 R5, RZ, RZ, UR5 ;  /* 0x00000005ff057e24 */ /* 0x000fe2000f8e00ff */
[----:B-12---:R0:W-:Y:S06]  /*0ee0*/  STL [R1+0x58], R2 ;  /* 0x0000580201007387 */ /* 0x0061ec0000100800 */
[----:B------:R-:W-:-:S07]  /*0ef0*/  LEPC R20, `(.L_x_20) ;  /* 0x000000001014794e */ /* 0x000fce0000000000 */
[----:B0-----:R-:W-:Y:S05]  /*0f00*/  CALL.ABS.NOINC R8 ;  /* 0x0000000008007343 */ /* 0x001fea0003c00000 */
.L_x_20:
[----:B------:R-:W0:Y:S01]  /*0f10*/  LDC.64 R10, c[0x0][0x388] ;  /* 0x0000e200ff0a7b82 */ /* 0x000e220000000a00 */
[----:B------:R-:W2:Y:S01]  /*0f20*/  LD.E R0, desc[UR36][R16.64+0xc] ;  /* 0x00000c2410007980 */ /* 0x000ea2000c101900 */
[----:B------:R-:W1:Y:S03]  /*0f30*/  LDCU.64 UR4, c[0x4][0x170] ;  /* 0x01002e00ff0477ac */ /* 0x000e660008000a00 */
[----:B------:R-:W3:Y:S04]  /*0f40*/  LD.E R31, desc[UR36][R16.64+0x10] ;  /* 0x00001024101f7980 */ /* 0x000ee8000c101900 */
[----:B------:R4:W5:Y:S04]  /*0f50*/  LD.E R32, desc[UR36][R16.64+0x14] ;  /* 0x0000142410207980 */ /* 0x000968000c101900 */
[----:B0-----:R4:W5:Y:S04]  /*0f60*/  LDG.E R27, desc[UR36][R10.64+0x8] ;  /* 0x000008240a1b7981 */ /* 0x001968000c1e1900 */
[----:B------:R4:W5:Y:S04]  /*0f70*/  LDG.E R30, desc[UR36][R10.64] ;  /* 0x000000240a1e7981 */ /* 0x000968000c1e1900 */
[----:B------:R4:W5:Y:S01]  /*0f80*/  LDG.E R29, desc[UR36][R10.64+0x4] ;  /* 0x000004240a1d7981 */ /* 0x000962000c1e1900 */
[----:B------:R4:W0:Y:S03]  /*0f90*/  LDC.64 R8, c[0x4][R28] ;  /* 0x010000001c087b82 */ /* 0x0008260000000a00 */
[----:B------:R4:W-:Y:S01]  /*0fa0*/  STL [R1+0x48], RZ ;  /* 0x000048ff01007387 */ /* 0x0009e20000100800 */
[----:B------:R-:W-:Y:S01]  /*0fb0*/  IADD3 R6, P0, PT, R25, 0x48, RZ ;  /* 0x0000004819067810 */ /* 0x000fe20007f1e0ff */
[----:B-1----:R-:W-:Y:S01]  /*0fc0*/  IMAD.U32 R4, RZ, RZ, UR4 ;  /* 0x00000004ff047e24 */ /* 0x002fe2000f8e00ff */
[----:B------:R-:W-:-:S03]  /*0fd0*/  MOV R5, UR5 ;  /* 0x0000000500057c02 */ /* 0x000fc60008000f00 */
[----:B------:R-:W-:Y:S02]  /*0fe0*/  IMAD.X R7, RZ, RZ, R24, P0 ;  /* 0x000000ffff077224 */ /* 0x000fe400000e0618 */
[----:B--2---:R-:W-:-:S04]  /*0ff0*/  FFMA R0, RZ, R0, RZ ;  /* 0x00000000ff007223 */ /* 0x004fc800000000ff */
[----:B0--34-:R-:W-:-:S07]  /*1000*/  FFMA R31, RZ, R31, R0 ;  /* 0x0000001fff1f7223 */ /* 0x019fce0000000000 */
[----:B------:R-:W-:-:S07]  /*1010*/  LEPC R20, `(.L_x_21) ;  /* 0x000000001014794e */ /* 0x000fce0000000000 */
[----:B-----5:R-:W-:Y:S05]  /*1020*/  CALL.ABS.NOINC R8 ;  /* 0x0000000008007343 */ /* 0x020fea0003c00000 */
.L_x_21:
[----:B------:R-:W-:Y:S01]  /*1030*/  FSETP.GEU.AND P0, PT, R31, -R32, PT ;  /* 0x800000201f00720b */ /* 0x000fe20003f0e000 */
[----:B------:R-:W-:Y:S04]  /*1040*/  BSSY.RECONVERGENT B7, `(.L_x_22) ;  /* 0x00001fc000077945 */ /* 0x000fe80003800200 */
[----:B------:R-:W-:Y:S08]  /*1050*/  BSSY.RELIABLE B6, `(.L_x_23) ;  /* 0x00001ed000067945 */ /* 0x000ff00003800100 */
[----:B------:R-:W-:Y:S05]  /*1060*/  @P0 BRA `(.L_x_24) ;  /* 0x0000000400040947 */ /* 0x000fea0003800000 */
[----:B------:R-:W2:Y:S04]  /*1070*/  LD.E R11, desc[UR36][R16.64+0xc] ;  /* 0x00000c24100b7980 */ /* 0x000ea8000c101900 */
[----:B------:R-:W3:Y:S04]  /*1080*/  LD.E R10, desc[UR36][R16.64+0x10] ;  /* 0x00001024100a7980 */ /* 0x000ee8000c101900 */
[----:B------:R-:W4:Y:S04]  /*1090*/  LD.E R12, desc[UR36][R16.64+0x14] ;  /* 0x00001424100c7980 */ /* 0x000f28000c101900 */
[----:B------:R-:W5:Y:S04]  /*10a0*/  LD.E R0, desc[UR36][R16.64+0x18] ;  /* 0x0000182410007980 */ /* 0x000f68000c101900 */
[----:B------:R-:W5:Y:S04]  /*10b0*/  LD.E R13, desc[UR36][R16.64+0x1c] ;  /* 0x00001c24100d7980 */ /* 0x000f68000c101900 */
[----:B------:R-:W5:Y:S01]  /*10c0*/  LD.E R15, desc[UR36][R16.64+0x20] ;  /* 0x00002024100f7980 */ /* 0x000f62000c101900 */
[----:B------:R-:W-:Y:S01]  /*10d0*/  BSSY.RECONVERGENT B0, `(.L_x_25) ;  /* 0x0000013000007945 */ /* 0x000fe20003800200 */
[----:B--2---:R-:W-:-:S04]  /*10e0*/  FFMA R3, RZ, R11, RZ ;  /* 0x0000000bff037223 */ /* 0x004fc800000000ff */
[----:B---3--:R-:W-:-:S04]  /*10f0*/  FFMA R3, RZ, R10, R3 ;  /* 0x0000000aff037223 */ /* 0x008fc80000000003 */
[----:B----4-:R-:W-:-:S04]  /*1100*/  FADD R3, R3, R12 ;  /* 0x0000000c03037221 */ /* 0x010fc80000000000 */
[----:B------:R-:W0:Y:S01]  /*1110*/  MUFU.RCP R6, R3 ;  /* 0x0000000300067308 */ /* 0x000e220000001000 */
[----:B-----5:R-:W-:-:S04]  /*1120*/  FFMA R4, RZ, R0, RZ ;  /* 0x00000000ff047223 */ /* 0x020fc800000000ff */
[----:B------:R-:W-:-:S04]  /*1130*/  FFMA R4, RZ, R13, R4 ;  /* 0x0000000dff047223 */ /* 0x000fc80000000004 */
[----:B------:R-:W-:-:S04]  /*1140*/  FADD R4, R4, R15 ;  /* 0x0000000f04047221 */ /* 0x000fc80000000000 */
[----:B------:R-:W-:-:S04]  /*1150*/  FADD R4, RZ, R4 ;  /* 0x00000004ff047221 */ /* 0x000fc80000000000 */
[----:B------:R-:W1:Y:S01]  /*1160*/  FCHK P0, R4, R3 ;  /* 0x0000000304007302 */ /* 0x000e620000000000 */
[----:B0-----:R-:W-:-:S04]  /*1170*/  FFMA R5, -R3, R6, 1 ;  /* 0x3f80000003057423 */ /* 0x001fc80000000106 */
[----:B------:R-:W-:-:S04]  /*1180*/  FFMA R5, R6, R5, R6 ;  /* 0x0000000506057223 */ /* 0x000fc80000000006 */
[----:B------:R-:W-:-:S04]  /*1190*/  FFMA R6, R4, R5, RZ ;  /* 0x0000000504067223 */ /* 0x000fc800000000ff */
[----:B------:R-:W-:-:S04]  /*11a0*/  FFMA R7, -R3, R6, R4 ;  /* 0x0000000603077223 */ /* 0x000fc80000000104 */
[----:B------:R-:W-:Y:S01]  /*11b0*/  FFMA R6, R5, R7, R6 ;  /* 0x0000000705067223 */ /* 0x000fe20000000006 */
[----:B-1----:R-:W-:Y:S06]  /*11c0*/  @!P0 BRA `(.L_x_26) ;  /* 0x00000000000c8947 */ /* 0x002fec0003800000 */
[----:B------:R-:W-:-:S07]  /*11d0*/  MOV R6, 0x11f0 ;  /* 0x000011f000067802 */ /* 0x000fce0000000f00 */
[----:B------:R-:W-:Y:S05]  /*11e0*/  CALL.REL.NOINC `($__internal_1_$__cuda_sm3x_div_rn_noftz_f32_slowpath) ;  /* 0x0000002c00c07944 */ /* 0x000fea0003c00000 */
[----:B------:R-:W-:-:S07]  /*11f0*/  IMAD.MOV.U32 R6, RZ, RZ, R3 ;  /* 0x000000ffff067224 */ /* 0x000fce00078e0003 */
.L_x_26:
[----:B------:R-:W-:Y:S05]  /*1200*/  BSYNC.RECONVERGENT B0 ;  /* 0x0000000000007941 */ /* 0x000fea0003800200 */
.L_x_25:
[----:B------:R-:W0:Y:S02]  /*1210*/  LDC.64 R4, c[0x0][0x388] ;  /* 0x0000e200ff047b82 */ /* 0x000e240000000a00 */
[----:B0-----:R-:W2:Y:S04]  /*1220*/  LDG.E R3, desc[UR36][R4.64] ;  /* 0x0000002404037981 */ /* 0x001ea8000c1e1900 */
[----:B------:R-:W3:Y:S04]  /*1230*/  LDG.E R7, desc[UR36][R4.64+0x4] ;  /* 0x0000042404077981 */ /* 0x000ee8000c1e1900 */
[----:B------:R-:W4:Y:S01]  /*1240*/  LDG.E R9, desc[UR36][R4.64+0x8] ;  /* 0x0000082404097981 */ /* 0x000f22000c1e1900 */
[-C--:B------:R-:W-:Y:S01]  /*1250*/  FFMA R0, R11, -R6.reuse, R0 ;  /* 0x800000060b007223 */ /* 0x080fe20000000000 */
[-C--:B------:R-:W-:Y:S01]  /*1260*/  FFMA R10, R10, -R6.reuse, R13 ;  /* 0x800000060a0a7223 */ /* 0x080fe2000000000d */
[----:B------:R-:W-:Y:S01]  /*1270*/  FFMA R6, R12, -R6, R15 ;  /* 0x800000060c067223 */ /* 0x000fe2000000000f */
[----:B------:R-:W-:-:S02]  /*1280*/  HFMA2 R32, -RZ, RZ, 0, 0 ;  /* 0x00000000ff207431 */ /* 0x000fc400000001ff */
[----:B--2---:R-:W-:Y:S01]  /*1290*/  FADD R8, R0, -R3 ;  /* 0x8000000300087221 */ /* 0x004fe20000000000 */
[----:B---3--:R-:W-:-:S04]  /*12a0*/  FADD R11, R10, -R7 ;  /* 0x800000070a0b7221 */ /* 0x008fc80000000000 */
[----:B------:R-:W-:Y:S01]  /*12b0*/  FSETP.GTU.AND P0, PT, |R8|, 9.9999997473787516356e-06, PT ;  /* 0x3727c5ac0800780b */ /* 0x000fe20003f0c200 */
[----:B----4-:R-:W-:Y:S01]  /*12c0*/  FADD R12, R6, -R9 ;  /* 0x80000009060c7221 */ /* 0x010fe20000000000 */
[----:B------:R-:W-:Y:S02]  /*12d0*/  FSETP.GTU.AND P2, PT, |R11|, 9.9999997473787516356e-06, PT ;  /* 0x3727c5ac0b00780b */ /* 0x000fe40003f4c200 */
[----:B------:R-:W-:Y:S02]  /*12e0*/  FSEL R0, R0, R3, P0 ;  /* 0x0000000300007208 */ /* 0x000fe40000000000 */
[----:B------:R-:W-:Y:S02]  /*12f0*/  FSETP.GTU.AND P3, PT, |R12|, 9.9999997473787516356e-06, PT ;  /* 0x3727c5ac0c00780b */ /* 0x000fe40003f6c200 */
[----:B------:R-:W-:Y:S02]  /*1300*/  FSEL R7, R10, R7, P2 ;  /* 0x000000070a077208 */ /* 0x000fe40001000000 */
[----:B------:R-:W-:-:S02]  /*1310*/  FSETP.GTU.AND P0, PT, R8, RZ, P0 ;  /* 0x000000ff0800720b */ /* 0x000fc4000070c000 */
[----:B------:R-:W-:Y:S02]  /*1320*/  FSETP.GTU.AND P2, PT, R11, RZ, P2 ;  /* 0x000000ff0b00720b */ /* 0x000fe4000174c000 */
[----:B------:R-:W-:Y:S02]  /*1330*/  FSETP.GTU.AND P1, PT, R12, RZ, P3 ;  /* 0x000000ff0c00720b */ /* 0x000fe40001f2c000 */
[----:B------:R-:W-:Y:S02]  /*1340*/  FSEL R6, R6, R9, P3 ;  /* 0x0000000906067208 */ /* 0x000fe40001800000 */
[----:B------:R-:W-:Y:S02]  /*1350*/  FSETP.GTU.AND P3, PT, |R0|, 9.9999997473787516356e-06, PT ;  /* 0x3727c5ac0000780b */ /* 0x000fe40003f6c200 */
[----:B------:R-:W-:Y:S02]  /*1360*/  PLOP3.LUT P0, PT, P1, P0, P2, 0xfe, 0x0 ;  /* 0x000000000000781c */ /* 0x000fe40000f01f26 */
[----:B------:R-:W-:-:S02]  /*1370*/  FSETP.GTU.AND P4, PT, |R7|, 9.9999997473787516356e-06, PT ;  /* 0x3727c5ac0700780b */ /* 0x000fc40003f8c200 */
[----:B------:R-:W-:Y:S02]  /*1380*/  FSETP.GTU.AND P1, PT, |R6|, 9.9999997473787516356e-06, PT ;  /* 0x3727c5ac0600780b */ /* 0x000fe40003f2c200 */
[----:B------:R-:W-:Y:S02]  /*1390*/  FSEL R31, R0, RZ, P3 ;  /* 0x000000ff001f7208 */ /* 0x000fe40001800000 */
[----:B------:R-:W-:Y:S02]  /*13a0*/  FSEL R33, R7, RZ, P4 ;  /* 0x000000ff07217208 */ /* 0x000fe40002000000 */
[----:B------:R-:W-:Y:S02]  /*13b0*/  FSEL R35, R6, RZ, P1 ;  /* 0x000000ff06237208 */ /* 0x000fe40000800000 */
[----:B------:R-:W-:Y:S02]  /*13c0*/  FSETP.GE.AND P0, PT, R31, -9.9999997473787516356e-06, !P0 ;  /* 0xb727c5ac1f00780b */ /* 0x000fe40004706000 */
[----:B------:R-:W-:-:S02]  /*13d0*/  FSETP.GE.AND P1, PT, R35, -9.9999997473787516356e-06, PT ;  /* 0xb727c5ac2300780b */ /* 0x000fc40003f26000 */
[----:B------:R-:W-:-:S13]  /*13e0*/  FSETP.GE.AND P0, PT, R33, -9.9999997473787516356e-06, P0 ;  /* 0xb727c5ac2100780b */ /* 0x000fda0000706000 */
[----:B------:R-:W-:Y:S05]  /*13f0*/  @P0 BRA P1, `(.L_x_27) ;  /* 0x0000001800c80947 */ /* 0x000fea0000800000 */
[----:B------:R-:W-:Y:S01]  /*1400*/  MOV R0, 0x1e8 ;  /* 0x000001e800007802 */ /* 0x000fe20000000f00 */
[----:B------:R-:W0:Y:S01]  /*1410*/  LDCU.64 UR4, c[0x4][0x178] ;  /* 0x01002f00ff0477ac */ /* 0x000e220008000a00 */
[----:B------:R-:W-:Y:S02]  /*1420*/  CS2R R6, SRZ ;  /* 0x0000000000067805 */ /* 0x000fe4000001ff00 */
[----:B------:R1:W2:Y:S01]  /*1430*/  LDC.64 R8, c[0x4][R0] ;  /* 0x0100000000087b82 */ /* 0x0002a20000000a00 */
[----:B0-----:R-:W-:Y:S02]  /*1440*/  IMAD.U32 R4, RZ, RZ, UR4 ;  /* 0x00000004ff047e24 */ /* 0x001fe4000f8e00ff */
[----:B-1----:R-:W-:-:S07]  /*1450*/  IMAD.U32 R5, RZ, RZ, UR5 ;  /* 0x00000005ff057e24 */ /* 0x002fce000f8e00ff */
[----:B------:R-:W-:-:S07]  /*1460*/  LEPC R20, `(.L_x_24) ;  /* 0x000000001014794e */ /* 0x000fce0000000000 */
[----:B--2---:R-:W-:Y:S05]  /*1470*/  CALL.ABS.NOINC R8 ;  /* 0x0000000008007343 */ /* 0x004fea0003c00000 */
.L_x_24:
[----:B------:R-:W2:Y:S04]  /*1480*/  LD.E R0, desc[UR36][R16.64+0xc] ;  /* 0x00000c2410007980 */ /* 0x000ea8000c101900 */
[----:B------:R-:W3:Y:S01]  /*1490*/  LD.E R3, desc[UR36][R16.64+0x10] ;  /* 0x0000102410037980 */ /* 0x000ee2000c101900 */
[----:B------:R-:W-:Y:S01]  /*14a0*/  MOV R8, 0x1e8 ;  /* 0x000001e800087802 */ /* 0x000fe20000000f00 */
[----:B------:R-:W0:Y:S01]  /*14b0*/  LDCU.64 UR4, c[0x4][0x170] ;  /* 0x01002e00ff0477ac */ /* 0x000e220008000a00 */
[----:B------:R-:W-:Y:S01]  /*14c0*/  MOV R10, 0x1 ;  /* 0x00000001000a7802 */ /* 0x000fe20000000f00 */
[----:B------:R1:W5:Y:S01]  /*14d0*/  LD.E R31, desc[UR36][R16.64+0x14] ;  /* 0x00001424101f7980 */ /* 0x000362000c101900 */
[----:B------:R-:W-:Y:S02]  /*14e0*/  IADD3 R6, P0, PT, R25, 0x48, RZ ;  /* 0x0000004819067810 */ /* 0x000fe40007f1e0ff */
[----:B------:R-:W4:Y:S01]  /*14f0*/  LDC.64 R8, c[0x4][R8] ;  /* 0x0100000008087b82 */ /* 0x000f220000000a00 */
[----:B------:R1:W-:Y:S01]  /*1500*/  STL [R1+0x48], R10 ;  /* 0x0000480a01007387 */ /* 0x0003e20000100800 */
[----:B------:R-:W-:Y:S01]  /*1510*/  IADD3.X R7, PT, PT, RZ, R24, RZ, P0, !PT ;  /* 0x00000018ff077210 */ /* 0x000fe200007fe4ff */
[----:B0-----:R-:W-:-:S02]  /*1520*/  IMAD.U32 R4, RZ, RZ, UR4 ;  /* 0x00000004ff047e24 */ /* 0x001fc4000f8e00ff */
[----:B------:R-:W-:Y:S02]  /*1530*/  IMAD.U32 R5, RZ, RZ, UR5 ;  /* 0x00000005ff057e24 */ /* 0x000fe4000f8e00ff */
[----:B--2---:R-:W-:-:S04]  /*1540*/  FFMA R0, RZ, R0, RZ ;  /* 0x00000000ff007223 */ /* 0x004fc800000000ff */
[----:B-1-34-:R-:W-:-:S07]  /*1550*/  FFMA R28, RZ, R3, R0 ;  /* 0x00000003ff1c7223 */ /* 0x01afce0000000000 */
[----:B------:R-:W-:-:S07]  /*1560*/  LEPC R20, `(.L_x_28) ;  /* 0x000000001014794e */ /* 0x000fce0000000000 */
[----:B-----5:R-:W-:Y:S05]  /*1570*/  CALL.ABS.NOINC R8 ;  /* 0x0000000008007343 */ /* 0x020fea0003c00000 */
.L_x_28:
[----:B------:R-:W-:-:S13]  /*1580*/  FSETP.GEU.AND P0, PT, R28, R31, PT ;  /* 0x0000001f1c00720b */ /* 0x000fda0003f0e000 */
        /* <DEDUP_REMOVED lines=15> */
[----:B------:R-:W-:-:S04]  /*1680*/  FADD R4, -R27, R4 ;  /* 0x000000041b047221 */ /* 0x000fc80000000100 */
        /* <DEDUP_REMOVED lines=10> */
.L_x_31:
[----:B------:R-:W-:Y:S05]  /*1730*/  BSYNC.RECONVERGENT B0 ;  /* 0x0000000000007941 */ /* 0x000fea0003800200 */
.L_x_30:
[----:B------:R-:W0:Y:S02]  /*1740*/  LDC.64 R4, c[0x0][0x388] ;  /* 0x0000e200ff047b82 */ /* 0x000e240000000a00 */
[----:B0-----:R-:W2:Y:S04]  /*1750*/  LDG.E R3, desc[UR36][R4.64] ;  /* 0x0000002404037981 */ /* 0x001ea8000c1e1900 */
[----:B------:R-:W3:Y:S04]  /*1760*/  LDG.E R7, desc[UR36][R4.64+0x4] ;  /* 0x0000042404077981 */ /* 0x000ee8000c1e1900 */
[----:B------:R-:W4:Y:S01]  /*1770*/  LDG.E R9, desc[UR36][R4.64+0x8] ;  /* 0x0000082404097981 */ /* 0x000f22000c1e1900 */
[-C--:B------:R-:W-:Y:S01]  /*1780*/  FFMA R0, R11, -R6.reuse, R0 ;  /* 0x800000060b007223 */ /* 0x080fe20000000000 */
[-C--:B------:R-:W-:Y:S01]  /*1790*/  FFMA R10, R10, -R6.reuse, R13 ;  /* 0x800000060a0a7223 */ /* 0x080fe2000000000d */
[----:B------:R-:W-:Y:S01]  /*17a0*/  FFMA R6, R12, -R6, R15 ;  /* 0x800000060c067223 */ /* 0x000fe2000000000f */
[----:B------:R-:W-:-:S02]  /*17b0*/  IMAD.MOV.U32 R32, RZ, RZ, 0x1 ;  /* 0x00000001ff207424 */ /* 0x000fc400078e00ff */
        /* <DEDUP_REMOVED lines=27> */
[----:B0-----:R-:W-:Y:S01]  /*1970*/  MOV R4, UR4 ;  /* 0x0000000400047c02 */ /* 0x001fe20008000f00 */
[----:B-1----:R-:W-:-:S07]  /*1980*/  IMAD.U32 R5, RZ, RZ, UR5 ;  /* 0x00000005ff057e24 */ /* 0x002fce000f8e00ff */
[----:B------:R-:W-:-:S07]  /*1990*/  LEPC R20, `(.L_x_29) ;  /* 0x000000001014794e */ /* 0x000fce0000000000 */
[----:B--2---:R-:W-:Y:S05]  /*19a0*/  CALL.ABS.NOINC R8 ;  /* 0x0000000008007343 */ /* 0x004fea0003c00000 */
.L_x_29:
[----:B------:R-:W2:Y:S04]  /*19b0*/  LD.E R0, desc[UR36][R16.64+0xc] ;  /* 0x00000c2410007980 */ /* 0x000ea8000c101900 */
[----:B------:R-:W3:Y:S04]  /*19c0*/  LD.E R3, desc[UR36][R16.64+0x10] ;  /* 0x0000102410037980 */ /* 0x000ee8000c101900 */
[----:B------:R-:W4:Y:S01]  /*19d0*/  LD.E R27, desc[UR36][R16.64+0x14] ;  /* 0x00001424101b7980 */ /* 0x000f22000c101900 */
[----:B------:R-:W-:Y:S01]  /*19e0*/  MOV R8, 0x1e8 ;  /* 0x000001e800087802 */ /* 0x000fe20000000f00 */
[----:B------:R-:W-:Y:S01]  /*19f0*/  IMAD.MOV.U32 R10, RZ, RZ, 0x2 ;  /* 0x00000002ff0a7424 */ /* 0x000fe200078e00ff */
[----:B------:R-:W0:Y:S01]  /*1a00*/  LDCU.64 UR4, c[0x4][0x170] ;  /* 0x01002e00ff0477ac */ /* 0x000e220008000a00 */
[----:B------:R-:W-:-:S03]  /*1a10*/  IADD3 R6, P0, PT, R25, 0x48, RZ ;  /* 0x0000004819067810 */ /* 0x000fc60007f1e0ff */
[----:B------:R1:W-:Y:S01]  /*1a20*/  STL [R1+0x48], R10 ;  /* 0x0000480a01007387 */ /* 0x0003e20000100800 */
[----:B------:R-:W1:Y:S01]  /*1a30*/  LDC.64 R8, c[0x4][R8] ;  /* 0x0100000008087b82 */ /* 0x000e620000000a00 */
[----:B------:R-:W-:Y:S01]  /*1a40*/  IMAD.X R7, RZ, RZ, R24, P0 ;  /* 0x000000ffff077224 */ /* 0x000fe200000e0618 */
[----:B0-----:R-:W-:Y:S01]  /*1a50*/  MOV R4, UR4 ;  /* 0x0000000400047c02 */ /* 0x001fe20008000f00 */
[----:B------:R-:W-:Y:S02]  /*1a60*/  IMAD.U32 R5, RZ, RZ, UR5 ;  /* 0x00000005ff057e24 */ /* 0x000fe4000f8e00ff */
[----:B--2---:R-:W-:-:S04]  /*1a70*/  FADD R0, RZ, R0 ;  /* 0x00000000ff007221 */ /* 0x004fc80000000000 */
[----:B---3--:R-:W-:-:S04]  /*1a80*/  FFMA R0, RZ, R3, R0 ;  /* 0x00000003ff007223 */ /* 0x008fc80000000000 */
[----:B-1--4-:R-:W-:-:S07]  /*1a90*/  FFMA R27, RZ, R27, R0 ;  /* 0x0000001bff1b7223 */ /* 0x012fce0000000000 */
[----:B------:R-:W-:-:S07]  /*1aa0*/  LEPC R20, `(.L_x_32) ;  /* 0x000000001014794e */ /* 0x000fce0000000000 */
[----:B------:R-:W-:Y:S05]  /*1ab0*/  CALL.ABS.NOINC R8 ;  /* 0x0000000008007343 */ /* 0x000fea0003c00000 */
.L_x_32:
[----:B------:R-:W-:-:S13]  /*1ac0*/  FSETP.GEU.AND P0, PT, R27, RZ, PT ;  /* 0x000000ff1b00720b */ /* 0x000fda0003f0e000 */
        /* <DEDUP_REMOVED lines=8> */
[----:B--2---:R-:W-:-:S04]  /*1b50*/  FADD R3, RZ, R12 ;  /* 0x0000000cff037221 */ /* 0x004fc80000000000 */
[----:B---3--:R-:W-:-:S04]  /*1b60*/  FFMA R3, RZ, R0, R3 ;  /* 0x00000000ff037223 */ /* 0x008fc80000000003 */
[----:B----4-:R-:W-:-:S04]  /*1b70*/  FFMA R3, RZ, R10, R3 ;  /* 0x0000000aff037223 */ /* 0x010fc80000000003 */
[----:B------:R-:W0:Y:S01]  /*1b80*/  MUFU.RCP R6, R3 ;  /* 0x0000000300067308 */ /* 0x000e220000001000 */
[----:B-----5:R-:W-:-:S04]  /*1b90*/  FADD R4, RZ, R11 ;  /* 0x0000000bff047221 */ /* 0x020fc80000000000 */
[----:B------:R-:W-:-:S04]  /*1ba0*/  FFMA R4, RZ, R13, R4 ;  /* 0x0000000dff047223 */ /* 0x000fc80000000004 */
[----:B------:R-:W-:-:S04]  /*1bb0*/  FFMA R4, RZ, R15, R4 ;  /* 0x0000000fff047223 */ /* 0x000fc80000000004 */
        /* <DEDUP_REMOVED lines=10> */
[----:B------:R-:W-:-:S07]  /*1c60*/  MOV R6, R3 ;  /* 0x0000000300067202 */ /* 0x000fce0000000f00 */
.L_x_35:
[----:B------:R-:W-:Y:S05]  /*1c70*/  BSYNC.RECONVERGENT B0 ;  /* 0x0000000000007941 */ /* 0x000fea0003800200 */
.L_x_34:
        /* <DEDUP_REMOVED lines=35> */
[----:B0-----:R-:W-:Y:S01]  /*1eb0*/  IMAD.U32 R4, RZ, RZ, UR4 ;  /* 0x00000004ff047e24 */ /* 0x001fe2000f8e00ff */
[----:B-1----:R-:W-:-:S07]  /*1ec0*/  MOV R5, UR5 ;  /* 0x0000000500057c02 */ /* 0x002fce0008000f00 */
[----:B------:R-:W-:-:S07]  /*1ed0*/  LEPC R20, `(.L_x_33) ;  /* 0x000000001014794e */ /* 0x000fce0000000000 */
[----:B--2---:R-:W-:Y:S05]  /*1ee0*/  CALL.ABS.NOINC R8 ;  /* 0x0000000008007343 */ /* 0x004fea0003c00000 */
.L_x_33:
        /* <DEDUP_REMOVED lines=9> */
[----:B------:R-:W-:Y:S02]  /*1f80*/  IMAD.X R27, RZ, RZ, R24, P0 ;  /* 0x000000ffff1b7224 */ /* 0x000fe400000e0618 */
[----:B------:R-:W-:-:S03]  /*1f90*/  IMAD.MOV.U32 R6, RZ, RZ, R28 ;  /* 0x000000ffff067224 */ /* 0x000fc600078e001c */
[----:B------:R-:W-:Y:S02]  /*1fa0*/  MOV R7, R27 ;  /* 0x0000001b00077202 */ /* 0x000fe40000000f00 */
[----:B0-----:R-:W-:Y:S01]  /*1fb0*/  MOV R4, UR4 ;  /* 0x0000000400047c02 */ /* 0x001fe20008000f00 */
[----:B------:R-:W-:Y:S02]  /*1fc0*/  IMAD.U32 R5, RZ, RZ, UR5 ;  /* 0x00000005ff057e24 */ /* 0x000fe4000f8e00ff */
[----:B--2---:R-:W-:-:S04]  /*1fd0*/  FADD R0, RZ, -R0 ;  /* 0x80000000ff007221 */ /* 0x004fc80000000000 */
[----:B---3--:R-:W-:-:S04]  /*1fe0*/  FFMA R0, RZ, R3, R0 ;  /* 0x00000003ff007223 */ /* 0x008fc80000000000 */
[----:B-1--4-:R-:W-:-:S07]  /*1ff0*/  FFMA R31, RZ, R31, R0 ;  /* 0x0000001fff1f7223 */ /* 0x012fce0000000000 */
[----:B------:R-:W-:-:S07]  /*2000*/  LEPC R20, `(.L_x_36) ;  /* 0x000000001014794e */ /* 0x000fce0000000000 */
[----:B------:R-:W-:Y:S05]  /*2010*/  CALL.ABS.NOINC R8 ;  /* 0x0000000008007343 */ /* 0x000fea0003c00000 */
.L_x_36:
        /* <DEDUP_REMOVED lines=24> */
[----:B------:R-:W-:Y:S01]  /*21a0*/  IMAD.MOV.U32 R3, RZ, RZ, R5 ;  /* 0x000000ffff037224 */ /* 0x000fe200078e0005 */
[----:B------:R-:W-:-:S07]  /*21b0*/  MOV R6, 0x21d0 ;  /* 0x000021d000067802 */ /* 0x000fce0000000f00 */
[----:B------:R-:W-:Y:S05]  /*21c0*/  CALL.REL.NOINC `($__internal_1_$__cuda_sm3x_div_rn_noftz_f32_slowpath) ;  /* 0x0000001c00c87944 */ /* 0x000fea0003c00000 */
.L_x_39:
[----:B------:R-:W-:Y:S05]  /*21d0*/  BSYNC.RECONVERGENT B0 ;  /* 0x0000000000007941 */ /* 0x000fea0003800200 */
.L_x_38:
        /* <DEDUP_REMOVED lines=39> */
.L_x_37:
[----:B------:R-:W2:Y:S04]  /*2450*/  LD.E R0, desc[UR36][R16.64+0xc] ;  /* 0x00000c2410007980 */ /* 0x000ea8000c101900 */
[----:B------:R-:W3:Y:S04]  /*2460*/  LD.E R3, desc[UR36][R16.64+0x10] ;  /* 0x0000102410037980 */ /* 0x000ee8000c101900 */
[----:B------:R-:W4:Y:S01]  /*2470*/  LD.E R5, desc[UR36][R16.64+0x14] ;  /* 0x0000142410057980 */ /* 0x000f22000c101900 */
[----:B------:R-:W-:Y:S01]  /*2480*/  MOV R8, 0x1e8 ;  /* 0x000001e800087802 */ /* 0x000fe20000000f00 */
[----:B------:R-:W-:Y:S01]  /*2490*/  IMAD.MOV.U32 R10, RZ, RZ, 0x4 ;  /* 0x00000004ff0a7424 */ /* 0x000fe200078e00ff */
[----:B------:R-:W0:Y:S01]  /*24a0*/  LDCU.64 UR4, c[0x4][0x170] ;  /* 0x01002e00ff0477ac */ /* 0x000e220008000a00 */
[----:B------:R-:W-:Y:S01]  /*24b0*/  IMAD.MOV.U32 R6, RZ, RZ, R28 ;  /* 0x000000ffff067224 */ /* 0x000fe200078e001c */
[----:B------:R-:W-:-:S02]  /*24c0*/  MOV R7, R27 ;  /* 0x0000001b00077202 */ /* 0x000fc40000000f00 */
[----:B------:R1:W-:Y:S01]  /*24d0*/  STL [R1+0x48], R10 ;  /* 0x0000480a01007387 */ /* 0x0003e20000100800 */
[----:B------:R-:W1:Y:S01]  /*24e0*/  LDC.64 R8, c[0x4][R8] ;  /* 0x0100000008087b82 */ /* 0x000e620000000a00 */
[----:B0-----:R-:W-:Y:S01]  /*24f0*/  MOV R4, UR4 ;  /* 0x0000000400047c02 */ /* 0x001fe20008000f00 */
[----:B--2---:R-:W-:-:S04]  /*2500*/  FFMA R0, RZ, R0, RZ ;  /* 0x00000000ff007223 */ /* 0x004fc800000000ff */
[----:B---3--:R-:W-:-:S04]  /*2510*/  FADD R0, R0, R3 ;  /* 0x0000000300007221 */ /* 0x008fc80000000000 */
[----:B----4-:R-:W-:Y:S01]  /*2520*/  FFMA R30, RZ, R5, R0 ;  /* 0x00000005ff1e7223 */ /* 0x010fe20000000000 */
[----:B-1----:R-:W-:-:S07]  /*2530*/  IMAD.U32 R5, RZ, RZ, UR5 ;  /* 0x00000005ff057e24 */ /* 0x002fce000f8e00ff */
[----:B------:R-:W-:-:S07]  /*2540*/  LEPC R20, `(.L_x_40) ;  /* 0x000000001014794e */ /* 0x000fce0000000000 */
[----:B------:R-:W-:Y:S05]  /*2550*/  CALL.ABS.NOINC R8 ;  /* 0x0000000008007343 */ /* 0x000fea0003c00000 */
.L_x_40:
        /* <DEDUP_REMOVED lines=10> */
[----:B---3--:R-:W-:-:S04]  /*2600*/  FADD R4, R4, R13 ;  /* 0x0000000d04047221 */ /* 0x008fc80000000000 */
[----:B----4-:R-:W-:-:S04]  /*2610*/  FFMA R5, RZ, R11, R4 ;  /* 0x0000000bff057223 */ /* 0x010fc80000000004 */
[----:B------:R-:W0:Y:S01]  /*2620*/  MUFU.RCP R6, R5 ;  /* 0x0000000500067308 */ /* 0x000e220000001000 */
[----:B-----5:R-:W-:-:S04]  /*2630*/  FFMA R3, RZ, R12, RZ ;  /* 0x0000000cff037223 */ /* 0x020fc800000000ff */
[----:B------:R-:W-:-:S04]  /*2640*/  FADD R3, R3, R10 ;  /* 0x0000000a03037221 */ /* 0x000fc80000000000 */
        /* <DEDUP_REMOVED lines=12> */
.L_x_43:
[----:B------:R-:W-:Y:S05]  /*2710*/  BSYNC.RECONVERGENT B0 ;  /* 0x0000000000007941 */ /* 0x000fea0003800200 */
.L_x_42:
        /* <DEDUP_REMOVED lines=10> */
[C---:B------:R-:W-:Y:S01]  /*27c0*/  FSETP.GTU.AND P0, PT, |R3|.reuse, 9.9999997473787516356e-06, PT ;  /* 0x3727c5ac0300780b */ /* 0x040fe20003f0c200 */
        /* <DEDUP_REMOVED lines=12> */
[C---:B------:R-:W-:Y:S02]  /*2890*/  FSETP.GTU.AND P1, PT, |R0|.reuse, 9.9999997473787516356e-06, PT ;  /* 0x3727c5ac0000780b */ /* 0x040fe40003f2c200 */
        /* <DEDUP_REMOVED lines=15> */
.L_x_41:
        /* <DEDUP_REMOVED lines=12> */
[----:B--2---:R-:W-:-:S04]  /*2a50*/  FFMA R0, RZ, R0, RZ ;  /* 0x00000000ff007223 */ /* 0x004fc800000000ff */
[----:B---3--:R-:W-:-:S04]  /*2a60*/  FADD R0, R0, -R3 ;  /* 0x8000000300007221 */ /* 0x008fc80000000000 */
[----:B-1--4-:R-:W-:-:S07]  /*2a70*/  FFMA R27, RZ, R27, R0 ;  /* 0x0000001bff1b7223 */ /* 0x012fce0000000000 */
[----:B------:R-:W-:-:S07]  /*2a80*/  LEPC R20, `(.L_x_44) ;  /* 0x000000001014794e */ /* 0x000fce0000000000 */
[----:B------:R-:W-:Y:S05]  /*2a90*/  CALL.ABS.NOINC R8 ;  /* 0x0000000008007343 */ /* 0x000fea0003c00000 */
.L_x_44:
[----:B------:R-:W-:Y:S02]  /*2aa0*/  FSETP.GEU.AND P0, PT, R27, RZ, PT ;  /* 0x000000ff1b00720b */ /* 0x000fe40003f0e000 */
[----:B------:R-:W-:-:S11]  /*2ab0*/  MOV R32, 0xffffffff ;  /* 0xffffffff00207802 */ /* 0x000fd60000000f00 */
[----:B------:R-:W-:Y:S05]  /*2ac0*/  @P0 BREAK.RELIABLE B6 ;  /* 0x0000000000060942 */ /* 0x000fea0003800100 */
        /* <DEDUP_REMOVED lines=26> */
.L_x_47:
[----:B------:R-:W-:Y:S05]  /*2c70*/  BSYNC.RECONVERGENT B0 ;  /* 0x0000000000007941 */ /* 0x000fea0003800200 */
.L_x_46:
        /* <DEDUP_REMOVED lines=31> */
[----:B------:R-:W-:Y:S05]  /*2e70*/  BREAK.RELIABLE B6 ;  /* 0x0000000000067942 */ /* 0x000fea0003800100 */
        /* <DEDUP_REMOVED lines=8> */
.L_x_48:
[----:B------:R-:W-:Y:S01]  /*2f00*/  IMAD.MOV.U32 R32, RZ, RZ, -0x1 ;  /* 0xffffffffff207424 */ /* 0x000fe200078e00ff */
[----:B------:R-:W-:Y:S06]  /*2f10*/  BRA `(.L_x_45) ;  /* 0x0000000000387947 */ /* 0x000fec0003800000 */
.L_x_27:
[----:B------:R-:W-:Y:S05]  /*2f20*/  BSYNC.RELIABLE B6 ;  /* 0x0000000000067941 */ /* 0x000fea0003800100 */
.L_x_23:
[----:B------:R-:W-:Y:S01]  /*2f30*/  MOV R0, 0x1e8 ;  /* 0x000001e800007802 */ /* 0x000fe20000000f00 */
[----:B------:R0:W-:Y:S01]  /*2f40*/  STL [R1], R32 ;  /* 0x0000002001007387 */ /* 0x0001e20000100800 */
[----:B------:R-:W1:Y:S01]  /*2f50*/  LDCU.64 UR4, c[0x4][0x168] ;  /* 0x01002d00ff0477ac */ /* 0x000e620008000a00 */
[----:B------:R-:W-:Y:S01]  /*2f60*/  IMAD.MOV.U32 R6, RZ, RZ, R25 ;  /* 0x000000ffff067224 */ /* 0x000fe200078e0019 */
[----:B------:R0:W2:Y:S01]  /*2f70*/  LDC.64 R8, c[0x4][R0] ;  /* 0x0100000000087b82 */ /* 0x0000a20000000a00 */
[----:B------:R-:W-:Y:S02]  /*2f80*/  MOV R7, R24 ;  /* 0x0000001800077202 */ /* 0x000fe40000000f00 */
[----:B-1----:R-:W-:Y:S01]  /*2f90*/  MOV R4, UR4 ;  /* 0x0000000400047c02 */ /* 0x002fe20008000f00 */
[----:B0-----:R-:W-:-:S07]  /*2fa0*/  IMAD.U32 R5, RZ, RZ, UR5 ;  /* 0x00000005ff057e24 */ /* 0x001fce000f8e00ff */
[----:B------:R-:W-:-:S07]  /*2fb0*/  LEPC R20, `(.L_x_49) ;  /* 0x000000001014794e */ /* 0x000fce0000000000 */
[----:B--2---:R-:W-:Y:S05]  /*2fc0*/  CALL.ABS.NOINC R8 ;  /* 0x0000000008007343 */ /* 0x004fea0003c00000 */
.L_x_49:
[----:B------:R0:W-:Y:S04]  /*2fd0*/  ST.E desc[UR36][R16.64+0x18], R31 ;  /* 0x0000181f10007985 */ /* 0x0001e8000c101924 */
[----:B------:R0:W-:Y:S04]  /*2fe0*/  ST.E desc[UR36][R16.64+0x1c], R33 ;  /* 0x00001c2110007985 */ /* 0x0001e8000c101924 */
[----:B------:R0:W-:Y:S02]  /*2ff0*/  ST.E desc[UR36][R16.64+0x20], R35 ;  /* 0x0000202310007985 */ /* 0x0001e4000c101924 */
.L_x_45:
[----:B------:R-:W-:Y:S05]  /*3000*/  BSYNC.RECONVERGENT B7 ;  /* 0x0000000000077941 */ /* 0x000fea0003800200 */
.L_x_22:
[----:B------:R-:W-:Y:S01]  /*3010*/  MOV R27, 0x1e8 ;  /* 0x000001e8001b7802 */ /* 0x000fe20000000f00 */
[----:B------:R1:W-:Y:S01]  /*3020*/  STL [R1+0x58], R32 ;  /* 0x0000582001007387 */ /* 0x0003e20000100800 */
[----:B------:R-:W2:Y:S01]  /*3030*/  LDCU.64 UR4, c[0x4][0x1a8] ;  /* 0x01003500ff0477ac */ /* 0x000ea20008000a00 */
[----:B------:R-:W-:Y:S01]  /*3040*/  MOV R6, R23 ;  /* 0x0000001700067202 */ /* 0x000fe20000000f00 */
[----:B------:R1:W3:Y:S01]  /*3050*/  LDC.64 R8, c[0x4][R27] ;  /* 0x010000001b087b82 */ /* 0x0002e20000000a00 */
[----:B------:R-:W-:Y:S02]  /*3060*/  IMAD.MOV.U32 R7, RZ, RZ, R22 ;  /* 0x000000ffff077224 */ /* 0x000fe400078e0016 */
[----:B--2---:R-:W-:Y:S02]  /*3070*/  IMAD.U32 R4, RZ, RZ, UR4 ;  /* 0x00000004ff047e24 */ /* 0x004fe4000f8e00ff */
[----:B-1----:R-:W-:-:S07]  /*3080*/  IMAD.U32 R5, RZ, RZ, UR5 ;  /* 0x00000005ff057e24 */ /* 0x002fce000f8e00ff */
[----:B------:R-:W-:-:S07]  /*3090*/  LEPC R20, `(.L_x_50) ;  /* 0x000000001014794e */ /* 0x000fce0000000000 */
[----:B0--3--:R-:W-:Y:S05]  /*30a0*/  CALL.ABS.NOINC R8 ;  /* 0x0000000008007343 */ /* 0x009fea0003c00000 */
.L_x_50:
[----:B------:R-:W-:Y:S01]  /*30b0*/  ISETP.NE.AND P0, PT, R32, -0x1, PT ;  /* 0xffffffff2000780c */ /* 0x000fe20003f05270 */
[----:B------:R-:W-:-:S12]  /*30c0*/  BSSY.RECONVERGENT B7, `(.L_x_51) ;  /* 0x0000009000077945 */ /* 0x000fd80003800200 */
[----:B------:R-:W-:Y:S05]  /*30d0*/  @P0 BRA `(.L_x_52) ;  /* 0x00000000001c0947 */ /* 0x000fea0003800000 */
[----:B------:R0:W1:Y:S01]  /*30e0*/  LDC.64 R8, c[0x4][R27] ;  /* 0x010000001b087b82 */ /* 0x0000620000000a00 */
[----:B------:R-:W2:Y:S01]  /*30f0*/  LDCU.64 UR4, c[0x4][0x1b0] ;  /* 0x01003600ff0477ac */ /* 0x000ea20008000a00 */
[----:B------:R-:W-:Y:S01]  /*3100*/  CS2R R6, SRZ ;  /* 0x0000000000067805 */ /* 0x000fe2000001ff00 */
[----:B--2---:R-:W-:Y:S01]  /*3110*/  IMAD.U32 R4, RZ, RZ, UR4 ;  /* 0x00000004ff047e24 */ /* 0x004fe2000f8e00ff */
[----:B0-----:R-:W-:-:S07]  /*3120*/  MOV R5, UR5 ;  /* 0x0000000500057c02 */ /* 0x001fce0008000f00 */
[----:B------:R-:W-:-:S07]  /*3130*/  LEPC R20, `(.L_x_52) ;  /* 0x000000001014794e */ /* 0x000fce0000000000 */
[----:B-1----:R-:W-:Y:S05]  /*3140*/  CALL.ABS.NOINC R8 ;  /* 0x0000000008007343 */ /* 0x002fea0003c00000 */
.L_x_52:
[----:B------:R-:W-:Y:S05]  /*3150*/  BSYNC.RECONVERGENT B7 ;  /* 0x0000000000077941 */ /* 0x000fea0003800200 */
.L_x_51:
[----:B------:R-:W-:Y:S02]  /*3160*/  HFMA2 R9, -RZ, RZ, -1.875, 0 ;  /* 0xbf800000ff097431 */ /* 0x000fe400000001ff */
[----:B------:R-:W-:Y:S02]  /*3170*/  IMAD.MOV.U32 R4, RZ, RZ, 0x3f800000 ;  /* 0x3f800000ff047424 */ /* 0x000fe400078e00ff */
[----:B------:R-:W-:Y:S02]  /*3180*/  HFMA2 R21, -RZ, RZ, 1.875, 0 ;  /* 0x3f800000ff157431 */ /* 0x000fe400000001ff */
[----:B------:R-:W-:Y:S01]  /*3190*/  IMAD.MOV.U32 R5, RZ, RZ, RZ ;  /* 0x000000ffff057224 */ /* 0x000fe200078e00ff */
[----:B------:R-:W-:Y:S01]  /*31a0*/  MOV R13, RZ ;  /* 0x000000ff000d7202 */ /* 0x000fe20000000f00 */
[----:B------:R-:W-:Y:S01]  /*31b0*/  IMAD.MOV.U32 R8, RZ, RZ, RZ ;  /* 0x000000ffff087224 */ /* 0x000fe200078e00ff */
[----:B------:R-:W-:Y:S01]  /*31c0*/  MOV R7, RZ ;  /* 0x000000ff00077202 */ /* 0x000fe20000000f00 */
[----:B------:R-:W-:Y:S01]  /*31d0*/  IMAD.MOV.U32 R12, RZ, RZ, 0x3f800000 ;  /* 0x3f800000ff0c7424 */ /* 0x000fe200078e00ff */
[----:B------:R0:W-:Y:S01]  /*31e0*/  STL.64 [R1+0x8], R4 ;  /* 0x0000080401007387 */ /* 0x0001e20000100a00 */
[----:B------:R-:W-:-:S02]  /*31f0*/  IMAD.MOV.U32 R14, RZ, RZ, RZ ;  /* 0x000000ffff0e7224 */ /* 0x000fc400078e00ff */
[----:B------:R-:W-:Y:S01]  /*3200*/  IMAD.MOV.U32 R15, RZ, RZ, -0x40800000 ;  /* 0xbf800000ff0f7424 */ /* 0x000fe200078e00ff */
[----:B------:R-:W-:Y:S01]  /*3210*/  STL.64 [R1+0x10], R8 ;  /* 0x0000100801007387 */ /* 0x000fe20000100a00 */
[----:B------:R-:W-:Y:S02]  /*3220*/  IMAD.MOV.U32 R20, RZ, RZ, RZ ;  /* 0x000000ffff147224 */ /* 0x000fe400078e00ff */
[----:B------:R-:W-:Y:S01]  /*3230*/  IMAD.MOV.U32 R6, RZ, RZ, -0x40800000 ;  /* 0xbf800000ff067424 */ /* 0x000fe200078e00ff */
[----:B------:R1:W-:Y:S01]  /*3240*/  STL.64 [R1+0x18], R12 ;  /* 0x0000180c01007387 */ /* 0x0003e20000100a00 */
[----:B------:R-:W-:-:S03]  /*3250*/  IMAD R0, R32, 0xc, R26 ;  /* 0x0000000c20007824 */ /* 0x000fc600078e021a */
[----:B------:R-:W-:Y:S04]  /*3260*/  STL.64 [R1], RZ ;  /* 0x000000ff01007387 */ /* 0x000fe80000100a00 */
[----:B------:R-:W-:Y:S04]  /*3270*/  STL.64 [R1+0x28], RZ ;  /* 0x000028ff01007387 */ /* 0x000fe80000100a00 */
[----:B------:R-:W-:Y:S01]  /*3280*/  STL.64 [R1+0x38], RZ ;  /* 0x000038ff01007387 */ /* 0x000fe20000100a00 */
[----:B------:R-:W-:Y:S01]  /*3290*/  MOV R27, 0x1e8 ;  /* 0x000001e8001b7802 */ /* 0x000fe20000000f00 */
[----:B------:R-:W2:Y:S02]  /*32a0*/  LDCU.64 UR4, c[0x4][0x1b8] ;  /* 0x01003700ff0477ac */ /* 0x000ea40008000a00 */
[----:B------:R-:W-:Y:S04]  /*32b0*/  STL.64 [R1+0x20], R14 ;  /* 0x0000200e01007387 */ /* 0x000fe80000100a00 */
[----:B------:R-:W-:Y:S04]  /*32c0*/  STL.64 [R1+0x30], R20 ;  /* 0x0000301401007387 */ /* 0x000fe80000100a00 */
[----:B------:R3:W-:Y:S04]  /*32d0*/  STL.64 [R1+0x40], R6 ;  /* 0x0000400601007387 */ /* 0x0007e80000100a00 */
[----:B------:R-:W3:Y:S04]  /*32e0*/  LD.E R23, desc[UR36][R16.64+0xc] ;  /* 0x00000c2410177980 */ /* 0x000ee8000c101900 */
[----:B0-----:R-:W3:Y:S04]  /*32f0*/  LDL R4, [R0] ;  /* 0x0000000000047983 */ /* 0x001ee80000100800 */
[----:B-1----:R-:W4:Y:S04]  /*3300*/  LDL R12, [R0+0x8] ;  /* 0x00000800000c7983 */ /* 0x002f280000100800 */
[----:B------:R-:W4:Y:S04]  /*3310*/  LD.E R31, desc[UR36][R16.64+0x14] ;  /* 0x00001424101f7980 */ /* 0x000f28000c101900 */
[----:B------:R-:W5:Y:S04]  /*3320*/  LDL R10, [R0+0x4] ;  /* 0x00000400000a7983 */ /* 0x000f680000100800 */
[----:B------:R-:W5:Y:S01]  /*3330*/  LD.E R29, desc[UR36][R16.64+0x10] ;  /* 0x00001024101d7980 */ /* 0x000f62000c101900 */
[----:B------:R0:W1:Y:S01]  /*3340*/  LDC.64 R8, c[0x4][R27] ;  /* 0x010000001b087b82 */ /* 0x0000620000000a00 */
[----:B------:R-:W-:-:S05]  /*3350*/  IADD3 R22, P0, PT, R25, 0x58, RZ ;  /* 0x0000005819167810 */ /* 0x000fca0007f1e0ff */
[----:B------:R-:W-:Y:S01]  /*3360*/  IMAD.X R28, RZ, RZ, R24, P0 ;  /* 0x000000ffff1c7224 */ /* 0x000fe200000e0618 */
[----:B--2---:R-:W-:Y:S01]  /*3370*/  MOV R5, UR5 ;  /* 0x0000000500057c02 */ /* 0x004fe20008000f00 */
[----:B---3--:R-:W-:-:S04]  /*3380*/  FMUL R6, R23, R4 ;  /* 0x0000000417067220 */ /* 0x008fc80000400000 */
[----:B------:R-:W-:-:S04]  /*3390*/  FFMA R6, R23, R4, R6 ;  /* 0x0000000417067223 */ /* 0x000fc80000000006 */
[----:B------:R-:W-:-:S04]  /*33a0*/  FFMA R23, -R4, R6, R23 ;  /* 0x0000000604177223 */ /* 0x000fc80000000117 */
[----:B------:R-:W2:Y:S01]  /*33b0*/  F2F.F64.F32 R6, R23 ;  /* 0x0000001700067310 */ /* 0x000ea20000201800 */
[----:B----4-:R-:W-:Y:S01]  /*33c0*/  FMUL R4, R31, R12 ;  /* 0x0000000c1f047220 */ /* 0x010fe20000400000 */
[----:B-----5:R-:W-:-:S03]  /*33d0*/  FMUL R0, R29, R10 ;  /* 0x0000000a1d007220 */ /* 0x020fc60000400000 */
[----:B------:R-:W-:Y:S01]  /*33e0*/  FFMA R4, R31, R12, R4 ;  /* 0x0000000c1f047223 */ /* 0x000fe20000000004 */
[----:B------:R-:W-:-:S03]  /*33f0*/  FFMA R0, R29, R10, R0 ;  /* 0x0000000a1d007223 */ /* 0x000fc60000000000 */
[----:B------:R-:W-:Y:S01]  /*3400*/  FFMA R31, -R12, R4, R31 ;  /* 0x000000040c1f7223 */ /* 0x000fe2000000011f */
[----:B------:R-:W-:Y:S02]  /*3410*/  IMAD.U32 R4, RZ, RZ, UR4 ;  /* 0x00000004ff047e24 */ /* 0x000fe4000f8e00ff */
[----:B------:R-:W-:Y:S01]  /*3420*/  FFMA R29, -R10, R0, R29 ;  /* 0x000000000a1d7223 */ /* 0x000fe2000000011d */
[----:B--2---:R2:W-:Y:S02]  /*3430*/  STL.64 [R1+0x58], R6 ;  /* 0x0000580601007387 */ /* 0x0045e40000100a00 */
[----:B--2---:R-:W-:Y:S02]  /*3440*/  IMAD.MOV.U32 R6, RZ, RZ, R22 ;  /* 0x000000ffff067224 */ /* 0x004fe400078e0016 */
[----:B01----:R-:W-:-:S07]  /*3450*/  IMAD.MOV.U32 R7, RZ, RZ, R28 ;  /* 0x000000ffff077224 */ /* 0x003fce00078e001c */
[----:B------:R-:W-:-:S07]  /*3460*/  LEPC R20, `(.L_x_53) ;  /* 0x000000001014794e */ /* 0x000fce0000000000 */
[----:B------:R-:W-:Y:S05]  /*3470*/  CALL.ABS.NOINC R8 ;  /* 0x0000000008007343 */ /* 0x000fea0003c00000 */
.L_x_53:
[----:B------:R-:W0:Y:S01]  /*3480*/  F2F.F64.F32 R10, R29 ;  /* 0x0000001d000a7310 */ /* 0x000e220000201800 */
[----:B------:R1:W2:Y:S01]  /*3490*/  LDC.64 R8, c[0x4][R27] ;  /* 0x010000001b087b82 */ /* 0x0002a20000000a00 */
[----:B------:R-:W3:Y:S01]  /*34a0*/  LDCU.64 UR4, c[0x4][0x1b8] ;  /* 0x01003700ff0477ac */ /* 0x000ee20008000a00 */
[----:B------:R-:W-:Y:S01]  /*34b0*/  IMAD.MOV.U32 R6, RZ, RZ, R22 ;  /* 0x000000ffff067224 */ /* 0x000fe200078e0016 */
[----:B------:R-:W-:Y:S01]  /*34c0*/  MOV R7, R28 ;  /* 0x0000001c00077202 */ /* 0x000fe20000000f00 */
[----:B0-----:R1:W-:Y:S01]  /*34d0*/  STL.64 [R1+0x58], R10 ;  /* 0x0000580a01007387 */ /* 0x0013e20000100a00 */
[----:B---3--:R-:W-:Y:S01]  /*34e0*/  MOV R4, UR4 ;  /* 0x0000000400047c02 */ /* 0x008fe20008000f00 */
[----:B------:R-:W-:-:S07]  /*34f0*/  IMAD.U32 R5, RZ, RZ, UR5 ;  /* 0x00000005ff057e24 */ /* 0x000fce000f8e00ff */
[----:B------:R-:W-:-:S07]  /*3500*/  LEPC R20, `(.L_x_54) ;  /* 0x000000001014794e */ /* 0x000fce0000000000 */
[----:B-12---:R-:W-:Y:S05]  /*3510*/  CALL.ABS.NOINC R8 ;  /* 0x0000000008007343 */ /* 0x006fea0003c00000 */
.L_x_54:
[----:B------:R-:W0:Y:S01]  /*3520*/  F2F.F64.F32 R10, R31 ;  /* 0x0000001f000a7310 */ /* 0x000e220000201800 */
[----:B------:R1:W2:Y:S01]  /*3530*/  LDC.64 R8, c[0x4][R27] ;  /* 0x010000001b087b82 */ /* 0x0002a20000000a00 */
[----:B------:R-:W3:Y:S01]  /*3540*/  LDCU.64 UR4, c[0x4][0x1b8] ;  /* 0x01003700ff0477ac */ /* 0x000ee20008000a00 */
[----:B------:R-:W-:Y:S01]  /*3550*/  MOV R6, R22 ;  /* 0x0000001600067202 */ /* 0x000fe20000000f00 */
[----:B------:R-:W-:Y:S01]  /*3560*/  IMAD.MOV.U32 R7, RZ, RZ, R28 ;  /* 0x000000ffff077224 */ /* 0x000fe200078e001c */
[----:B0-----:R1:W-:Y:S01]  /*3570*/  STL.64 [R1+0x58], R10 ;  /* 0x0000580a01007387 */ /* 0x0013e20000100a00 */
[----:B---3--:R-:W-:Y:S02]  /*3580*/  IMAD.U32 R4, RZ, RZ, UR4 ;  /* 0x00000004ff047e24 */ /* 0x008fe4000f8e00ff */
[----:B------:R-:W-:-:S07]  /*3590*/  IMAD.U32 R5, RZ, RZ, UR5 ;  /* 0x00000005ff057e24 */ /* 0x000fce000f8e00ff */
[----:B------:R-:W-:-:S07]  /*35a0*/  LEPC R20, `(.L_x_55) ;  /* 0x000000001014794e */ /* 0x000fce0000000000 */
[----:B-12---:R-:W-:Y:S05]  /*35b0*/  CALL.ABS.NOINC R8 ;  /* 0x0000000008007343 */ /* 0x006fea0003c00000 */
.L_x_55:
        /* <DEDUP_REMOVED lines=11> */
.L_x_56:
        /* <DEDUP_REMOVED lines=11> */
.L_x_57:
        /* <DEDUP_REMOVED lines=11> */
.L_x_58:
[----:B------:R-:W2:Y:S04]  /*37d0*/  LD.E R0, desc[UR36][R16.64+0x1c] ;  /* 0x00001c2410007980 */ /* 0x000ea8000c101900 */
[----:B------:R-:W3:Y:S01]  /*37e0*/  LD.E R3, desc[UR36][R16.64+0x20] ;  /* 0x0000202410037980 */ /* 0x000ee2000c101900 */
        /* <DEDUP_REMOVED lines=11> */
[----:B------:R-:W-:Y:S01]  /*38a0*/  MOV R19, R0 ;  /* 0x0000000000137202 */ /* 0x000fe20000000f00 */
[----:B------:R-:W-:Y:S06]  /*38b0*/  BRA `(.L_x_61) ;  /* 0x0000000000107947 */ /* 0x000fec0003800000 */
.L_x_60:
[----:B------:R-:W-:Y:S01]  /*38c0*/  FMUL.FTZ R19, R0, R3 ;  /* 0x0000000300137220 */ /* 0x000fe20000410000 */
[----:B------:R-:W-:-:S03]  /*38d0*/  FMUL.FTZ R3, R3, 0.5 ;  /* 0x3f00000003037820 */ /* 0x000fc60000410000 */
[----:B------:R-:W-:-:S04]  /*38e0*/  FFMA R0, -R19, R19, R0 ;  /* 0x0000001313007223 */ /* 0x000fc80000000100 */
[----:B------:R-:W-:-:S07]  /*38f0*/  FFMA R19, R0, R3, R19 ;  /* 0x0000000300137223 */ /* 0x000fce0000000013 */
.L_x_61:
[----:B------:R-:W-:Y:S05]  /*3900*/  BSYNC.RECONVERGENT B0 ;  /* 0x0000000000007941 */ /* 0x000fea0003800200 */
.L_x_59:
[----:B------:R-:W0:Y:S01]  /*3910*/  F2F.F64.F32 R8, R19 ;  /* 0x0000001300087310 */ /* 0x000e220000201800 */
[----:B------:R-:W-:Y:S01]  /*3920*/  MOV R18, 0x1e8 ;  /* 0x000001e800127802 */ /* 0x000fe20000000f00 */
[----:B------:R-:W1:Y:S01]  /*3930*/  LDCU.64 UR4, c[0x4][0x1c8] ;  /* 0x01003900ff0477ac */ /* 0x000e620008000a00 */
[----:B------:R-:W-:Y:S01]  /*3940*/  MOV R6, R22 ;  /* 0x0000001600067202 */ /* 0x000fe20000000f00 */
[----:B------:R-:W-:Y:S01]  /*3950*/  IMAD.MOV.U32 R7, RZ, RZ, R28 ;  /* 0x000000ffff077224 */ /* 0x000fe200078e001c */
[----:B------:R2:W3:Y:S01]  /*3960*/  LDC.64 R10, c[0x4][R18] ;  /* 0x01000000120a7b82 */ /* 0x0004e20000000a00 */
[----:B0-----:R2:W-:Y:S01]  /*3970*/  STL.64 [R1+0x58], R8 ;  /* 0x0000580801007387 */ /* 0x0015e20000100a00 */
[----:B-1----:R-:W-:Y:S02]  /*3980*/  IMAD.U32 R4, RZ, RZ, UR4 ;  /* 0x00000004ff047e24 */ /* 0x002fe4000f8e00ff */
[----:B------:R-:W-:-:S07]  /*3990*/  IMAD.U32 R5, RZ, RZ, UR5 ;  /* 0x00000005ff057e24 */ /* 0x000fce000f8e00ff */
[----:B------:R-:W-:-:S07]  /*39a0*/  LEPC R20, `(.L_x_62) ;  /* 0x000000001014794e */ /* 0x000fce0000000000 */
[----:B--23--:R-:W-:Y:S05]  /*39b0*/  CALL.ABS.NOINC R10 ;  /* 0x000000000a007343 */ /* 0x00cfea0003c00000 */
.L_x_62:
[----:B------:R-:W2:Y:S01]  /*39c0*/  LD.E R0, desc[UR36][R16.64+0x8] ;  /* 0x0000082410007980 */ /* 0x000ea2000c101900 */
[----:B------:R0:W1:Y:S01]  /*39d0*/  LDC.64 R10, c[0x4][R18] ;  /* 0x01000000120a7b82 */ /* 0x0000620000000a00 */
[----:B------:R-:W3:Y:S01]  /*39e0*/  LDCU.64 UR4, c[0x4][0x1d0] ;  /* 0x01003a00ff0477ac */ /* 0x000ee20008000a00 */
[----:B------:R-:W-:Y:S02]  /*39f0*/  IMAD.MOV.U32 R6, RZ, RZ, R22 ;  /* 0x000000ffff067224 */ /* 0x000fe400078e0016 */
[----:B------:R-:W-:Y:S02]  /*3a00*/  IMAD.MOV.U32 R7, RZ, RZ, R28 ;  /* 0x000000ffff077224 */ /* 0x000fe400078e001c */
[----:B---3--:R-:W-:Y:S01]  /*3a10*/  IMAD.U32 R4, RZ, RZ, UR4 ;  /* 0x00000004ff047e24 */ /* 0x008fe2000f8e00ff */
[----:B------:R-:W-:Y:S01]  /*3a20*/  MOV R5, UR5 ;  /* 0x0000000500057c02 */ /* 0x000fe20008000f00 */
[----:B--2---:R-:W-:-:S04]  /*3a30*/  FADD R19, R0, R19 ;  /* 0x0000001300137221 */ /* 0x004fc80000000000 */
[----:B------:R-:W2:Y:S02]  /*3a40*/  F2F.F64.F32 R8, R19 ;  /* 0x0000001300087310 */ /* 0x000ea40000201800 */
[----:B-12---:R0:W-:Y:S02]  /*3a50*/  STL.64 [R1+0x58], R8 ;  /* 0x0000580801007387 */ /* 0x0061e40000100a00 */
[----:B------:R-:W-:-:S07]  /*3a60*/  LEPC R20, `(.L_x_63) ;  /* 0x000000001014794e */ /* 0x000fce0000000000 */
[----:B0-----:R-:W-:Y:S05]  /*3a70*/  CALL.ABS.NOINC R10 ;  /* 0x000000000a007343 */ /* 0x001fea0003c00000 */
.L_x_63:
[----:B------:R0:W5:Y:S01]  /*3a80*/  LD.E R0, desc[UR36][R16.64+0x4] ;  /* 0x0000042410007980 */ /* 0x000162000c101900 */
[----:B------:R-:W-:Y:S01]  /*3a90*/  ISETP.GT.AND P0, PT, R32, 0x1, PT ;  /* 0x000000012000780c */ /* 0x000fe20003f04270 */
[----:B------:R-:W-:-:S12]  /*3aa0*/  BSSY.RECONVERGENT B0, `(.L_x_64) ;  /* 0x0000017000007945 */ /* 0x000fd80003800200 */
[----:B0-----:R-:W-:Y:S05]  /*3ab0*/  @P0 BRA `(.L_x_65) ;  /* 0x0000000000200947 */ /* 0x001fea0003800000 */
[----:B------:R-:W-:Y:S01]  /*3ac0*/  VIMNMX.U32 R32, PT, PT, R32, 0x2, PT ;  /* 0x0000000220207848 */ /* 0x000fe20003fe0000 */
[----:B------:R-:W-:-:S03]  /*3ad0*/  IMAD.MOV.U32 R3, RZ, RZ, 0x3e2e147b ;  /* 0x3e2e147bff037424 */ /* 0x000fc600078e00ff */
[----:B------:R-:W-:-:S04]  /*3ae0*/  SHF.L.U32 R32, R32, 0x2, RZ ;  /* 0x0000000220207819 */ /* 0x000fc800000006ff */
[----:B------:R-:W0:Y:S02]  /*3af0*/  LDC R4, c[0x2][R32] ;  /* 0x0080000020047b82 */ /* 0x000e240000000800 */
[----:B0-----:R-:W-:-:S04]  /*3b00*/  SHF.R.S32.HI R5, RZ, 0x1f, R4 ;  /* 0x0000001fff057819 */ /* 0x001fc80000011404 */
.L_x_169:
[----:B------:R-:W-:Y:S05]  /*3b10*/  BRX R4 -0x3b20                                                          (*"BRANCH_TARGETS .L_x_66,.L_x_171,.L_x_172"*) ;  /* 0xffffffc404387949 */ /* 0x000fea000383ffff */
.L_x_171:
[----:B------:R-:W-:Y:S01]  /*3b20*/  IMAD.MOV.U32 R3, RZ, RZ, 0x3e051eb8 ;  /* 0x3e051eb8ff037424 */ /* 0x000fe200078e00ff */
[----:B------:R-:W-:Y:S06]  /*3b30*/  BRA `(.L_x_66) ;  /* 0x0000000000347947 */ /* 0x000fec0003800000 */
.L_x_65:
[----:B------:R-:W-:-:S04]  /*3b40*/  MOV R3, 0xfffffffe ;  /* 0xfffffffe00037802 */ /* 0x000fc80000000f00 */
[----:B------:R-:W-:-:S05]  /*3b50*/  VIADDMNMX.U32 R32, R32, R3, 0x3, PT ;  /* 0x0000000320207446 */ /* 0x000fca0003800003 */
[----:B------:R-:W-:-:S04]  /*3b60*/  IMAD.SHL.U32 R32, R32, 0x4, RZ ;  /* 0x0000000420207824 */ /* 0x000fc800078e00ff */
[----:B------:R-:W0:Y:S02]  /*3b70*/  LDC R4, c[0x2][R32+0xc] ;  /* 0x0080030020047b82 */ /* 0x000e240000000800 */
[----:B0-----:R-:W-:-:S04]  /*3b80*/  SHF.R.S32.HI R5, RZ, 0x1f, R4 ;  /* 0x0000001fff057819 */ /* 0x001fc80000011404 */
.L_x_173:
[----:B------:R-:W-:Y:S05]  /*3b90*/  BRX R4 -0x3ba0                                                          (*"BRANCH_TARGETS .L_x_174,.L_x_175,.L_x_176,.L_x_172"*) ;  /* 0xffffffc404187949 */ /* 0x000fea000383ffff */
.L_x_172:
[----:B------:R-:W-:Y:S01]  /*3ba0*/  IMAD.MOV.U32 R3, RZ, RZ, 0x3e23d70a ;  /* 0x3e23d70aff037424 */ /* 0x000fe200078e00ff */
[----:B------:R-:W-:Y:S06]  /*3bb0*/  BRA `(.L_x_66) ;  /* 0x0000000000147947 */ /* 0x000fec0003800000 */
.L_x_176:
[----:B------:R-:W-:Y:S01]  /*3bc0*/  HFMA2 R3, -RZ, RZ, 1.5546875, 47.375 ;  /* 0x3e3851ecff037431 */ /* 0x000fe200000001ff */
[----:B------:R-:W-:Y:S06]  /*3bd0*/  BRA `(.L_x_66) ;  /* 0x00000000000c7947 */ /* 0x000fec0003800000 */
.L_x_175:
[----:B------:R-:W-:Y:S01]  /*3be0*/  IMAD.MOV.U32 R3, RZ, RZ, 0x3e0f5c29 ;  /* 0x3e0f5c29ff037424 */ /* 0x000fe200078e00ff */
[----:B------:R-:W-:Y:S06]  /*3bf0*/  BRA `(.L_x_66) ;  /* 0x0000000000047947 */ /* 0x000fec0003800000 */
.L_x_174:
[----:B------:R-:W-:-:S07]  /*3c00*/  IMAD.MOV.U32 R3, RZ, RZ, 0x3e428f5c ;  /* 0x3e428f5cff037424 */ /* 0x000fce00078e00ff */
.L_x_66:
[----:B------:R-:W-:Y:S05]  /*3c10*/  BSYNC.RECONVERGENT B0 ;  /* 0x0000000000007941 */ /* 0x000fea0003800200 */
.L_x_64:
[----:B------:R-:W-:Y:S01]  /*3c20*/  FADD R3, -R3, 1 ;  /* 0x3f80000003037421 */ /* 0x000fe20000000100 */
[----:B------:R-:W-:Y:S01]  /*3c30*/  I2FP.F32.S32 R27, R2 ;  /* 0x00000002001b7245 */ /* 0x000fe20000201400 */
[----:B------:R-:W0:Y:S01]  /*3c40*/  LDCU.64 UR4, c[0x4][0x1d8] ;  /* 0x01003b00ff0477ac */ /* 0x000e220008000a00 */
[----:B------:R-:W-:Y:S02]  /*3c50*/  IMAD.MOV.U32 R6, RZ, RZ, R22 ;  /* 0x000000ffff067224 */ /* 0x000fe400078e0016 */
[----:B-----5:R-:W-:Y:S01]  /*3c60*/  FMUL R0, R0, R3 ;  /* 0x0000000300007220 */ /* 0x020fe20000400000 */
[----:B------:R-:W-:-:S03]  /*3c70*/  MOV R7, R28 ;  /* 0x0000001c00077202 */ /* 0x000fc60000000f00 */
[----:B------:R-:W-:Y:S01]  /*3c80*/  FMUL R27, R0, R27 ;  /* 0x0000001b001b7220 */ /* 0x000fe20000400000 */
[----:B------:R-:W-:-:S03]  /*3c90*/  MOV R0, 0x1e8 ;  /* 0x000001e800007802 */ /* 0x000fc60000000f00 */
[----:B------:R-:W1:Y:S01]  /*3ca0*/  F2F.F64.F32 R8, R27 ;  /* 0x0000001b00087310 */ /* 0x000e620000201800 */
[----:B------:R2:W3:Y:S01]  /*3cb0*/  LDC.64 R10, c[0x4][R0] ;  /* 0x01000000000a7b82 */ /* 0x0004e20000000a00 */
[----:B0-----:R-:W-:Y:S01]  /*3cc0*/  MOV R4, UR4 ;  /* 0x0000000400047c02 */ /* 0x001fe20008000f00 */
[----:B------:R-:W-:Y:S01]  /*3cd0*/  IMAD.U32 R5, RZ, RZ, UR5 ;  /* 0x00000005ff057e24 */ /* 0x000fe2000f8e00ff */
[----:B-1----:R2:W-:Y:S06]  /*3ce0*/  STL.64 [R1+0x58], R8 ;  /* 0x0000580801007387 */ /* 0x0025ec0000100a00 */
[----:B------:R-:W-:-:S07]  /*3cf0*/  LEPC R20, `(.L_x_67) ;  /* 0x000000001014794e */ /* 0x000fce0000000000 */
[----:B--23--:R-:W-:Y:S05]  /*3d00*/  CALL.ABS.NOINC R10 ;  /* 0x000000000a007343 */ /* 0x00cfea0003c00000 */
.L_x_67:
[----:B------:R-:W-:Y:S01]  /*3d10*/  IMAD.MOV R5, RZ, RZ, -R2 ;  /* 0x000000ffff057224 */ /* 0x000fe200078e0a02 */
[----:B------:R0:W-:Y:S01]  /*3d20*/  ST.E desc[UR36][R16.64+0x4], R27 ;  /* 0x0000041b10007985 */ /* 0x0001e2000c101924 */
[----:B------:R-:W1:Y:S01]  /*3d30*/  F2F.F64.F32 R2, |R27| ;  /* 0x4000001b00027310 */ /* 0x000e620000201800 */
[----:B------:R-:W-:Y:S01]  /*3d40*/  UMOV UR4, 0x47ae147b ;  /* 0x47ae147b00047882 */ /* 0x000fe20000000000 */
[----:B------:R-:W-:Y:S01]  /*3d50*/  UMOV UR5, 0x3f847ae1 ;  /* 0x3f847ae100057882 */ /* 0x000fe20000000000 */
[----:B------:R0:W-:Y:S04]  /*3d60*/  ST.E desc[UR36][R16.64+0x8], R19 ;  /* 0x0000081310007985 */ /* 0x0001e8000c101924 */
[----:B------:R0:W-:Y:S04]  /*3d70*/  ST.E desc[UR36][R16.64+0xc], R23 ;  /* 0x00000c1710007985 */ /* 0x0001e8000c101924 */
[----:B------:R0:W-:Y:S04]  /*3d80*/  ST.E desc[UR36][R16.64+0x10], R29 ;  /* 0x0000101d10007985 */ /* 0x0001e8000c101924 */
[----:B------:R0:W-:Y:S01]  /*3d90*/  ST.E desc[UR36][R16.64+0x14], R31 ;  /* 0x0000141f10007985 */ /* 0x0001e2000c101924 */
[----:B-1----:R-:W-:-:S03]  /*3da0*/  DSETP.GT.AND P0, PT, R2, UR4, PT ;  /* 0x0000000402007e2a */ /* 0x002fc6000bf04000 */
[----:B------:R0:W-:Y:S11]  /*3db0*/  ST.E desc[UR36][R16.64], R5 ;  /* 0x0000000510007985 */ /* 0x0001f6000c101924 */
[----:B------:R-:W-:Y:S05]  /*3dc0*/  @P0 BRA `(.L_x_68) ;  /* 0xffffffc400080947 */ /* 0x000fea000383ffff */
[----:B------:R-:W-:Y:S05]  /*3dd0*/  EXIT ;  /* 0x000000000000794d */ /* 0x000fea0003800000 */
.L_x_16:
        /* <DEDUP_REMOVED lines=16> */
[----:B------:R-:W-:Y:S05]  /*3ee0*/  BRA `(.L_x_71) ;  /* 0x0000000000107947 */ /* 0x000fea0003800000 */
.L_x_70:
[----:B------:R-:W-:Y:S01]  /*3ef0*/  FMUL.FTZ R3, R0, R5 ;  /* 0x0000000500037220 */ /* 0x000fe20000410000 */
[----:B------:R-:W-:-:S03]  /*3f00*/  FMUL.FTZ R5, R5, 0.5 ;  /* 0x3f00000005057820 */ /* 0x000fc60000410000 */
[----:B------:R-:W-:-:S04]  /*3f10*/  FFMA R0, -R3, R3, R0 ;  /* 0x0000000303007223 */ /* 0x000fc80000000100 */
[----:B------:R-:W-:-:S07]  /*3f20*/  FFMA R0, R0, R5, R3 ;  /* 0x0000000500007223 */ /* 0x000fce0000000003 */
.L_x_71:
[----:B------:R-:W-:Y:S05]  /*3f30*/  BSYNC.RECONVERGENT B0 ;  /* 0x0000000000007941 */ /* 0x000fea0003800200 */
.L_x_69:
[----:B------:R-:W2:Y:S02]  /*3f40*/  LD.E R3, desc[UR36][R16.64+0x8] ;  /* 0x0000082410037980 */ /* 0x000ea4000c101900 */
[----:B--2---:R-:W-:-:S05]  /*3f50*/  FADD R3, R3, R0 ;  /* 0x0000000003037221 */ /* 0x004fca0000000000 */
[----:B------:R-:W-:Y:S01]  /*3f60*/  ST.E desc[UR36][R16.64+0x8], R3 ;  /* 0x0000080310007985 */ /* 0x000fe2000c101924 */
[----:B------:R-:W-:Y:S05]  /*3f70*/  EXIT ;  /* 0x000000000000794d */ /* 0x000fea0003800000 */
        .weak           $__internal_0_$__cuda_sm20_sqrt_rn_f32_slowpath
        .type           $__internal_0_$__cuda_sm20_sqrt_rn_f32_slowpath,@function
        .size           $__internal_0_$__cuda_sm20_sqrt_rn_f32_slowpath,($__internal_1_$__cuda_sm3x_div_rn_noftz_f32_slowpath - $__internal_0_$__cuda_sm20_sqrt_rn_f32_slowpath)
$__internal_0_$__cuda_sm20_sqrt_rn_f32_slowpath:
[----:B------:R-:W-:-:S13]  /*3f80*/  LOP3.LUT P0, RZ, R0, 0x7fffffff, RZ, 0xc0, !PT ;  /* 0x7fffffff00ff7812 */ /* 0x000fda000780c0ff */
[----:B------:R-:W-:Y:S01]  /*3f90*/  @!P0 MOV R4, R0 ;  /* 0x0000000000048202 */ /* 0x000fe20000000f00 */
[----:B------:R-:W-:Y:S06]  /*3fa0*/  @!P0 BRA `(.L_x_72) ;  /* 0x0000000000408947 */ /* 0x000fec0003800000 */
[----:B------:R-:W-:-:S13]  /*3fb0*/  FSETP.GEU.FTZ.AND P0, PT, R0, RZ, PT ;  /* 0x000000ff0000720b */ /* 0x000fda0003f1e000 */
[----:B------:R-:W-:Y:S01]  /*3fc0*/  @!P0 IMAD.MOV.U32 R4, RZ, RZ, 0x7fffffff ;  /* 0x7fffffffff048424 */ /* 0x000fe200078e00ff */
[----:B------:R-:W-:Y:S06]  /*3fd0*/  @!P0 BRA `(.L_x_72) ;  /* 0x0000000000348947 */ /* 0x000fec0003800000 */
[----:B------:R-:W-:-:S13]  /*3fe0*/  FSETP.GTU.FTZ.AND P0, PT, |R0|, +INF , PT ;  /* 0x7f8000000000780b */ /* 0x000fda0003f1c200 */
[----:B------:R-:W-:Y:S01]  /*3ff0*/  @P0 FADD.FTZ R4, R0, 1 ;  /* 0x3f80000000040421 */ /* 0x000fe20000010000 */
[----:B------:R-:W-:Y:S06]  /*4000*/  @P0 BRA `(.L_x_72) ;  /* 0x0000000000280947 */ /* 0x000fec0003800000 */
[----:B------:R-:W-:-:S13]  /*4010*/  FSETP.NEU.FTZ.AND P0, PT, |R0|, +INF , PT ;  /* 0x7f8000000000780b */ /* 0x000fda0003f1d200 */
[----:B------:R-:W-:-:S04]  /*4020*/  @P0 FFMA R5, R0, 1.84467440737095516160e+19, RZ ;  /* 0x5f80000000050823 */ /* 0x000fc800000000ff */
[----:B------:R-:W0:Y:S02]  /*4030*/  @P0 MUFU.RSQ R4, R5 ;  /* 0x0000000500040308 */ /* 0x000e240000001400 */
[----:B0-----:R-:W-:Y:S01]  /*4040*/  @P0 FMUL.FTZ R6, R5, R4 ;  /* 0x0000000405060220 */ /* 0x001fe20000410000 */
[----:B------:R-:W-:Y:S01]  /*4050*/  @P0 FMUL.FTZ R8, R4, 0.5 ;  /* 0x3f00000004080820 */ /* 0x000fe20000410000 */
[----:B------:R-:W-:Y:S02]  /*4060*/  @!P0 IMAD.MOV.U32 R4, RZ, RZ, R0 ;  /* 0x000000ffff048224 */ /* 0x000fe400078e0000 */
[----:B------:R-:W-:-:S04]  /*4070*/  @P0 FADD.FTZ R7, -R6, -RZ ;  /* 0x800000ff06070221 */ /* 0x000fc80000010100 */
[----:B------:R-:W-:-:S04]  /*4080*/  @P0 FFMA R7, R6, R7, R5 ;  /* 0x0000000706070223 */ /* 0x000fc80000000005 */
[----:B------:R-:W-:-:S04]  /*4090*/  @P0 FFMA R7, R7, R8, R6 ;  /* 0x0000000807070223 */ /* 0x000fc80000000006 */
[----:B------:R-:W-:-:S07]  /*40a0*/  @P0 FMUL.FTZ R4, R7, 2.3283064365386962891e-10 ;  /* 0x2f80000007040820 */ /* 0x000fce0000410000 */
.L_x_72:
[----:B------:R-:W-:Y:S01]  /*40b0*/  MOV R0, R4 ;  /* 0x0000000400007202 */ /* 0x000fe20000000f00 */
[----:B------:R-:W-:Y:S02]  /*40c0*/  IMAD.MOV.U32 R4, RZ, RZ, R9 ;  /* 0x000000ffff047224 */ /* 0x000fe400078e0009 */
[----:B------:R-:W-:-:S04]  /*40d0*/  IMAD.MOV.U32 R5, RZ, RZ, 0x0 ;  /* 0x00000000ff057424 */ /* 0x000fc800078e00ff */
[----:B------:R-:W-:Y:S05]  /*40e0*/  RET.REL.NODEC R4 `(_Z5printPP3RayP4Room) ;  /* 0xffffffbc04c47950 */ /* 0x000fea0003c3ffff */
        .weak           $__internal_1_$__cuda_sm3x_div_rn_noftz_f32_slowpath
        .type           $__internal_1_$__cuda_sm3x_div_rn_noftz_f32_slowpath,@function
        .size           $__internal_1_$__cuda_sm3x_div_rn_noftz_f32_slowpath,(.L_x_188 - $__internal_1_$__cuda_sm3x_div_rn_noftz_f32_slowpath)
$__internal_1_$__cuda_sm3x_div_rn_noftz_f32_slowpath:
[----:B------:R-:W-:Y:S01]  /*40f0*/  SHF.R.U32.HI R7, RZ, 0x17, R3 ;  /* 0x00000017ff077819 */ /* 0x000fe20000011603 */
[----:B------:R-:W-:Y:S01]  /*4100*/  BSSY.RECONVERGENT B1, `(.L_x_73) ;  /* 0x0000064000017945 */ /* 0x000fe20003800200 */
[--C-:B------:R-:W-:Y:S01]  /*4110*/  SHF.R.U32.HI R8, RZ, 0x17, R4.reuse ;  /* 0x00000017ff087819 */ /* 0x100fe20000011604 */
[----:B------:R-:W-:Y:S01]  /*4120*/  IMAD.MOV.U32 R9, RZ, RZ, R4 ;  /* 0x000000ffff097224 */ /* 0x000fe200078e0004 */
[----:B------:R-:W-:Y:S02]  /*4130*/  LOP3.LUT R7, R7, 0xff, RZ, 0xc0, !PT ;  /* 0x000000ff07077812 */ /* 0x000fe400078ec0ff */
[----:B------:R-:W-:Y:S02]  /*4140*/  LOP3.LUT R8, R8, 0xff, RZ, 0xc0, !PT ;  /* 0x000000ff08087812 */ /* 0x000fe400078ec0ff */
[----:B------:R-:W-:-:S03]  /*4150*/  IADD3 R14, PT, PT, R7, -0x1, RZ ;  /* 0xffffffff070e7810 */ /* 0x000fc60007ffe0ff */
[----:B------:R-:W-:Y:S01]  /*4160*/  VIADD R5, R8, 0xffffffff ;  /* 0xffffffff08057836 */ /* 0x000fe20000000000 */
[----:B------:R-:W-:-:S04]  /*4170*/  ISETP.GT.U32.AND P0, PT, R14, 0xfd, PT ;  /* 0x000000fd0e00780c */ /* 0x000fc80003f04070 */
[----:B------:R-:W-:-:S13]  /*4180*/  ISETP.GT.U32.OR P0, PT, R5, 0xfd, P0 ;  /* 0x000000fd0500780c */ /* 0x000fda0000704470 */
[----:B------:R-:W-:Y:S01]  /*4190*/  @!P0 MOV R5, RZ ;  /* 0x000000ff00058202 */ /* 0x000fe20000000f00 */
[----:B------:R-:W-:Y:S06]  /*41a0*/  @!P0 BRA `(.L_x_74) ;  /* 0x0000000000608947 */ /* 0x000fec0003800000 */
[----:B------:R-:W-:Y:S02]  /*41b0*/  FSETP.GTU.FTZ.AND P0, PT, |R4|, +INF , PT ;  /* 0x7f8000000400780b */ /* 0x000fe40003f1c200 */
[----:B------:R-:W-:-:S04]  /*41c0*/  FSETP.GTU.FTZ.AND P1, PT, |R3|, +INF , PT ;  /* 0x7f8000000300780b */ /* 0x000fc80003f3c200 */
[----:B------:R-:W-:-:S13]  /*41d0*/  PLOP3.LUT P0, PT, P0, P1, PT, 0xf8, 0x8f ;  /* 0x00000000008f781c */ /* 0x000fda0000703f70 */
[----:B------:R-:W-:Y:S05]  /*41e0*/  @P0 BRA `(.L_x_75) ;  /* 0x0000000400500947 */ /* 0x000fea0003800000 */
[----:B------:R-:W-:-:S13]  /*41f0*/  LOP3.LUT P0, RZ, R3, 0x7fffffff, R9, 0xc8, !PT ;  /* 0x7fffffff03ff7812 */ /* 0x000fda000780c809 */
[----:B------:R-:W-:Y:S05]  /*4200*/  @!P0 BRA `(.L_x_76) ;  /* 0x0000000400408947 */ /* 0x000fea0003800000 */
[C---:B------:R-:W-:Y:S02]  /*4210*/  FSETP.NEU.FTZ.AND P1, PT, |R4|.reuse, +INF , PT ;  /* 0x7f8000000400780b */ /* 0x040fe40003f3d200 */
[----:B------:R-:W-:Y:S02]  /*4220*/  FSETP.NEU.FTZ.AND P2, PT, |R3|, +INF , PT ;  /* 0x7f8000000300780b */ /* 0x000fe40003f5d200 */
[----:B------:R-:W-:-:S11]  /*4230*/  FSETP.NEU.FTZ.AND P0, PT, |R4|, +INF , PT ;  /* 0x7f8000000400780b */ /* 0x000fd60003f1d200 */
[----:B------:R-:W-:Y:S05]  /*4240*/  @!P2 BRA !P1, `(.L_x_76) ;  /* 0x000000040030a947 */ /* 0x000fea0004800000 */
[----:B------:R-:W-:-:S04]  /*4250*/  LOP3.LUT P1, RZ, R9, 0x7fffffff, RZ, 0xc0, !PT ;  /* 0x7fffffff09ff7812 */ /* 0x000fc8000782c0ff */
[----:B------:R-:W-:-:S13]  /*4260*/  PLOP3.LUT P1, PT, P2, P1, PT, 0x2f, 0xf2 ;  /* 0x0000000000f2781c */ /* 0x000fda0001722577 */
[----:B------:R-:W-:Y:S05]  /*4270*/  @P1 BRA `(.L_x_77) ;  /* 0x00000004001c1947 */ /* 0x000fea0003800000 */
[----:B------:R-:W-:-:S04]  /*4280*/  LOP3.LUT P1, RZ, R3, 0x7fffffff, RZ, 0xc0, !PT ;  /* 0x7fffffff03ff7812 */ /* 0x000fc8000782c0ff */
[----:B------:R-:W-:-:S13]  /*4290*/  PLOP3.LUT P0, PT, P0, P1, PT, 0x2f, 0xf2 ;  /* 0x0000000000f2781c */ /* 0x000fda0000702577 */
[----:B------:R-:W-:Y:S05]  /*42a0*/  @P0 BRA `(.L_x_78) ;  /* 0x0000000400040947 */ /* 0x000fea0003800000 */
[----:B------:R-:W-:Y:S01]  /*42b0*/  VIADD R5, R8, 0xffffffff ;  /* 0xffffffff08057836 */ /* 0x000fe20000000000 */
[----:B------:R-:W-:-:S04]  /*42c0*/  ISETP.GE.AND P1, PT, R14, RZ, PT ;  /* 0x000000ff0e00720c */ /* 0x000fc80003f26270 */
[----:B------:R-:W-:-:S09]  /*42d0*/  ISETP.GE.AND P0, PT, R5, RZ, PT ;  /* 0x000000ff0500720c */ /* 0x000fd20003f06270 */
[----:B------:R-:W-:-:S04]  /*42e0*/  @!P1 FFMA R3, R3, 1.84467440737095516160e+19, RZ ;  /* 0x5f80000003039823 */ /* 0x000fc800000000ff */
[----:B------:R-:W-:Y:S01]  /*42f0*/  @P0 MOV R5, RZ ;  /* 0x000000ff00050202 */ /* 0x000fe20000000f00 */
[----:B------:R-:W-:Y:S02]  /*4300*/  @!P0 IMAD.MOV.U32 R5, RZ, RZ, -0x40 ;  /* 0xffffffc0ff058424 */ /* 0x000fe400078e00ff */
[----:B------:R-:W-:-:S03]  /*4310*/  @!P0 FFMA R9, R4, 1.84467440737095516160e+19, RZ ;  /* 0x5f80000004098823 */ /* 0x000fc600000000ff */
[----:B------:R-:W-:-:S07]  /*4320*/  @!P1 IADD3 R5, PT, PT, R5, 0x40, RZ ;  /* 0x0000004005059810 */ /* 0x000fce0007ffe0ff */
.L_x_74:
[----:B------:R-:W-:Y:S01]  /*4330*/  LEA R20, R7, 0xc0800000, 0x17 ;  /* 0xc080000007147811 */ /* 0x000fe200078eb8ff */
[----:B------:R-:W-:Y:S01]  /*4340*/  BSSY.RECONVERGENT B2, `(.L_x_79) ;  /* 0x0000036000027945 */ /* 0x000fe20003800200 */
[----:B------:R-:W-:-:S03]  /*4350*/  IADD3 R14, PT, PT, R8, -0x7f, RZ ;  /* 0xffffff81080e7810 */ /* 0x000fc60007ffe0ff */
[----:B------:R-:W-:-:S04]  /*4360*/  IMAD.IADD R20, R3, 0x1, -R20 ;  /* 0x0000000103147824 */ /* 0x000fc800078e0a14 */
[----:B------:R-:W0:Y:S01]  /*4370*/  MUFU.RCP R3, R20 ;  /* 0x0000001400037308 */ /* 0x000e220000001000 */
[----:B------:R-:W-:-:S04]  /*4380*/  FADD.FTZ R4, -R20, -RZ ;  /* 0x800000ff14047221 */ /* 0x000fc80000010100 */
[----:B0-----:R-:W-:-:S04]  /*4390*/  FFMA R8, R3, R4, 1 ;  /* 0x3f80000003087423 */ /* 0x001fc80000000004 */
[----:B------:R-:W-:Y:S01]  /*43a0*/  FFMA R8, R3, R8, R3 ;  /* 0x0000000803087223 */ /* 0x000fe20000000003 */
[C---:B------:R-:W-:Y:S01]  /*43b0*/  IMAD R3, R14.reuse, -0x800000, R9 ;  /* 0xff8000000e037824 */ /* 0x040fe200078e0209 */
[----:B------:R-:W-:-:S03]  /*43c0*/  IADD3 R14, PT, PT, R14, 0x7f, -R7 ;  /* 0x0000007f0e0e7810 */ /* 0x000fc60007ffe807 */
[----:B------:R-:W-:Y:S02]  /*43d0*/  FFMA R7, R3, R8, RZ ;  /* 0x0000000803077223 */ /* 0x000fe400000000ff */
[----:B------:R-:W-:Y:S02]  /*43e0*/  IMAD.IADD R14, R14, 0x1, R5 ;  /* 0x000000010e0e7824 */ /* 0x000fe400078e0205 */
[----:B------:R-:W-:-:S04]  /*43f0*/  FFMA R9, R4, R7, R3 ;  /* 0x0000000704097223 */ /* 0x000fc80000000003 */
[----:B------:R-:W-:-:S04]  /*4400*/  FFMA R9, R8, R9, R7 ;  /* 0x0000000908097223 */ /* 0x000fc80000000007 */
[----:B------:R-:W-:-:S04]  /*4410*/  FFMA R4, R4, R9, R3 ;  /* 0x0000000904047223 */ /* 0x000fc80000000003 */
[----:B------:R-:W-:-:S05]  /*4420*/  FFMA R3, R8, R4, R9 ;  /* 0x0000000408037223 */ /* 0x000fca0000000009 */
[----:B------:R-:W-:-:S04]  /*4430*/  SHF.R.U32.HI R5, RZ, 0x17, R3 ;  /* 0x00000017ff057819 */ /* 0x000fc80000011603 */
[----:B------:R-:W-:-:S04]  /*4440*/  LOP3.LUT R5, R5, 0xff, RZ, 0xc0, !PT ;  /* 0x000000ff05057812 */ /* 0x000fc800078ec0ff */
[----:B------:R-:W-:-:S05]  /*4450*/  IADD3 R5, PT, PT, R5, R14, RZ ;  /* 0x0000000e05057210 */ /* 0x000fca0007ffe0ff */
[----:B------:R-:W-:-:S05]  /*4460*/  VIADD R7, R5, 0xffffffff ;  /* 0xffffffff05077836 */ /* 0x000fca0000000000 */
[----:B------:R-:W-:-:S13]  /*4470*/  ISETP.GE.U32.AND P0, PT, R7, 0xfe, PT ;  /* 0x000000fe0700780c */ /* 0x000fda0003f06070 */
[----:B------:R-:W-:Y:S05]  /*4480*/  @!P0 BRA `(.L_x_80) ;  /* 0x0000000000808947 */ /* 0x000fea0003800000 */
[----:B------:R-:W-:-:S13]  /*4490*/  ISETP.GT.AND P0, PT, R5, 0xfe, PT ;  /* 0x000000fe0500780c */ /* 0x000fda0003f04270 */
[----:B------:R-:W-:Y:S05]  /*44a0*/  @P0 BRA `(.L_x_81) ;  /* 0x00000000006c0947 */ /* 0x000fea0003800000 */
[----:B------:R-:W-:-:S13]  /*44b0*/  ISETP.GE.AND P0, PT, R5, 0x1, PT ;  /* 0x000000010500780c */ /* 0x000fda0003f06270 */
[----:B------:R-:W-:Y:S05]  /*44c0*/  @P0 BRA `(.L_x_82) ;  /* 0x0000000000740947 */ /* 0x000fea0003800000 */
[----:B------:R-:W-:Y:S02]  /*44d0*/  ISETP.GE.AND P0, PT, R5, -0x18, PT ;  /* 0xffffffe80500780c */ /* 0x000fe40003f06270 */
[----:B------:R-:W-:-:S11]  /*44e0*/  LOP3.LUT R3, R3, 0x80000000, RZ, 0xc0, !PT ;  /* 0x8000000003037812 */ /* 0x000fd600078ec0ff */
[----:B------:R-:W-:Y:S05]  /*44f0*/  @!P0 BRA `(.L_x_82) ;  /* 0x0000000000688947 */ /* 0x000fea0003800000 */
[CCC-:B------:R-:W-:Y:S01]  /*4500*/  FFMA.RZ R7, R8.reuse, R4.reuse, R9.reuse ;  /* 0x0000000408077223 */ /* 0x1c0fe2000000c009 */
[CCC-:B------:R-:W-:Y:S01]  /*4510*/  FFMA.RP R14, R8.reuse, R4.reuse, R9.reuse ;  /* 0x00000004080e7223 */ /* 0x1c0fe20000008009 */
[----:B------:R-:W-:Y:S01]  /*4520*/  FFMA.RM R9, R8, R4, R9 ;  /* 0x0000000408097223 */ /* 0x000fe20000004009 */
[----:B------:R-:W-:Y:S02]  /*4530*/  IADD3 R4, PT, PT, R5, 0x20, RZ ;  /* 0x0000002005047810 */ /* 0x000fe40007ffe0ff */
[----:B------:R-:W-:Y:S02]  /*4540*/  LOP3.LUT R7, R7, 0x7fffff, RZ, 0xc0, !PT ;  /* 0x007fffff07077812 */ /* 0x000fe400078ec0ff */
[----:B------:R-:W-:Y:S02]  /*4550*/  ISETP.NE.AND P2, PT, R5, RZ, PT ;  /* 0x000000ff0500720c */ /* 0x000fe40003f45270 */
[----:B------:R-:W-:Y:S02]  /*4560*/  LOP3.LUT R7, R7, 0x800000, RZ, 0xfc, !PT ;  /* 0x0080000007077812 */ /* 0x000fe400078efcff */
[----:B------:R-:W-:Y:S01]  /*4570*/  ISETP.NE.AND P1, PT, R5, RZ, PT ;  /* 0x000000ff0500720c */ /* 0x000fe20003f25270 */
[----:B------:R-:W-:Y:S01]  /*4580*/  IMAD.MOV R5, RZ, RZ, -R5 ;  /* 0x000000ffff057224 */ /* 0x000fe200078e0a05 */
[----:B------:R-:W-:-:S02]  /*4590*/  SHF.L.U32 R4, R7, R4, RZ ;  /* 0x0000000407047219 */ /* 0x000fc400000006ff */
[----:B------:R-:W-:Y:S02]  /*45a0*/  FSETP.NEU.FTZ.AND P0, PT, R14, R9, PT ;  /* 0x000000090e00720b */ /* 0x000fe40003f1d000 */
[----:B------:R-:W-:Y:S02]  /*45b0*/  SEL R8, R5, RZ, P2 ;  /* 0x000000ff05087207 */ /* 0x000fe40001000000 */
[----:B------:R-:W-:Y:S02]  /*45c0*/  ISETP.NE.AND P1, PT, R4, RZ, P1 ;  /* 0x000000ff0400720c */ /* 0x000fe40000f25270 */
[----:B------:R-:W-:Y:S02]  /*45d0*/  SHF.R.U32.HI R7, RZ, R8, R7 ;  /* 0x00000008ff077219 */ /* 0x000fe40000011607 */
[----:B------:R-:W-:Y:S02]  /*45e0*/  PLOP3.LUT P0, PT, P0, P1, PT, 0xf8, 0x8f ;  /* 0x00000000008f781c */ /* 0x000fe40000703f70 */
[----:B------:R-:W-:-:S02]  /*45f0*/  SHF.R.U32.HI R5, RZ, 0x1, R7 ;  /* 0x00000001ff057819 */ /* 0x000fc40000011607 */
[----:B------:R-:W-:-:S04]  /*4600*/  SEL R4, RZ, 0x1, !P0 ;  /* 0x00000001ff047807 */ /* 0x000fc80004000000 */
[----:B------:R-:W-:-:S04]  /*4610*/  LOP3.LUT R4, R4, 0x1, R5, 0xf8, !PT ;  /* 0x0000000104047812 */ /* 0x000fc800078ef805 */
[----:B------:R-:W-:-:S04]  /*4620*/  LOP3.LUT R4, R4, R7, RZ, 0xc0, !PT ;  /* 0x0000000704047212 */ /* 0x000fc800078ec0ff */
[----:B------:R-:W-:-:S04]  /*4630*/  IADD3 R4, PT, PT, R5, R4, RZ ;  /* 0x0000000405047210 */ /* 0x000fc80007ffe0ff */
[----:B------:R-:W-:Y:S01]  /*4640*/  LOP3.LUT R3, R4, R3, RZ, 0xfc, !PT ;  /* 0x0000000304037212 */ /* 0x000fe200078efcff */
[----:B------:R-:W-:Y:S06]  /*4650*/  BRA `(.L_x_82) ;  /* 0x0000000000107947 */ /* 0x000fec0003800000 */
.L_x_81:
[----:B------:R-:W-:-:S04]  /*4660*/  LOP3.LUT R3, R3, 0x80000000, RZ, 0xc0, !PT ;  /* 0x8000000003037812 */ /* 0x000fc800078ec0ff */
[----:B------:R-:W-:Y:S01]  /*4670*/  LOP3.LUT R3, R3, 0x7f800000, RZ, 0xfc, !PT ;  /* 0x7f80000003037812 */ /* 0x000fe200078efcff */
[----:B------:R-:W-:Y:S06]  /*4680*/  BRA `(.L_x_82) ;  /* 0x0000000000047947 */ /* 0x000fec0003800000 */
.L_x_80:
[----:B------:R-:W-:-:S07]  /*4690*/  IMAD R3, R14, 0x800000, R3 ;  /* 0x008000000e037824 */ /* 0x000fce00078e0203 */
.L_x_82:
[----:B------:R-:W-:Y:S05]  /*46a0*/  BSYNC.RECONVERGENT B2 ;  /* 0x0000000000027941 */ /* 0x000fea0003800200 */
.L_x_79:
[----:B------:R-:W-:Y:S05]  /*46b0*/  BRA `(.L_x_83) ;  /* 0x0000000000207947 */ /* 0x000fea0003800000 */
.L_x_78:
[----:B------:R-:W-:-:S04]  /*46c0*/  LOP3.LUT R3, R3, 0x80000000, R9, 0x48, !PT ;  /* 0x8000000003037812 */ /* 0x000fc800078e4809 */
[----:B------:R-:W-:Y:S01]  /*46d0*/  LOP3.LUT R3, R3, 0x7f800000, RZ, 0xfc, !PT ;  /* 0x7f80000003037812 */ /* 0x000fe200078efcff */
[----:B------:R-:W-:Y:S06]  /*46e0*/  BRA `(.L_x_83) ;  /* 0x0000000000147947 */ /* 0x000fec0003800000 */
.L_x_77:
[----:B------:R-:W-:Y:S01]  /*46f0*/  LOP3.LUT R3, R3, 0x80000000, R9, 0x48, !PT ;  /* 0x8000000003037812 */ /* 0x000fe200078e4809 */
[----:B------:R-:W-:Y:S06]  /*4700*/  BRA `(.L_x_83) ;  /* 0x00000000000c7947 */ /* 0x000fec0003800000 */
.L_x_76:
[----:B------:R-:W0:Y:S01]  /*4710*/  MUFU.RSQ R3, -QNAN ;  /* 0xffc0000000037908 */ /* 0x000e220000001400 */
[----:B------:R-:W-:Y:S05]  /*4720*/  BRA `(.L_x_83) ;  /* 0x0000000000047947 */ /* 0x000fea0003800000 */
.L_x_75:
[----:B------:R-:W-:-:S07]  /*4730*/  FADD.FTZ R3, R4, R3 ;  /* 0x0000000304037221 */ /* 0x000fce0000010000 */
.L_x_83:
[----:B------:R-:W-:Y:S05]  /*4740*/  BSYNC.RECONVERGENT B1 ;  /* 0x0000000000017941 */ /* 0x000fea0003800200 */
.L_x_73:
[----:B------:R-:W-:-:S04]  /*4750*/  HFMA2 R7, -RZ, RZ, 0, 0 ;  /* 0x00000000ff077431 */ /* 0x000fc800000001ff */
[----:B0-----:R-:W-:Y:S05]  /*4760*/  RET.REL.NODEC R6 `(_Z5printPP3RayP4Room) ;  /* 0xffffffb806247950 */ /* 0x001fea0003c3ffff */
.L_x_84:
        /* <DEDUP_REMOVED lines=9> */
.L_x_188:


//--------------------- .text._Z14processAllRaysPP3RayP4Room --------------------------
	.section	.text._Z14processAllRaysPP3RayP4Room,"ax",@progbits
	.align	128
        .global         _Z14processAllRaysPP3RayP4Room
        .type           _Z14processAllRaysPP3RayP4Room,@function
        .size           _Z14processAllRaysPP3RayP4Room,(.L_x_190 - _Z14processAllRaysPP3RayP4Room)
        .other          _Z14processAllRaysPP3RayP4Room,@"STO_CUDA_ENTRY STV_DEFAULT"
_Z14processAllRaysPP3RayP4Room:
.text._Z14processAllRaysPP3RayP4Room:
        /* <DEDUP_REMOVED lines=22> */
.L_x_85:
        /* <DEDUP_REMOVED lines=9> */
.L_x_152:
        /* <DEDUP_REMOVED lines=14> */
.L_x_86:
        /* <DEDUP_REMOVED lines=11> */
.L_x_87:
        /* <DEDUP_REMOVED lines=11> */
.L_x_88:
        /* <DEDUP_REMOVED lines=11> */
.L_x_89:
        /* <DEDUP_REMOVED lines=11> */
.L_x_90:
        /* <DEDUP_REMOVED lines=11> */
.L_x_91:
        /* <DEDUP_REMOVED lines=11> */
.L_x_92:
        /* <DEDUP_REMOVED lines=13> */
.L_x_93:
        /* <DEDUP_REMOVED lines=11> */
.L_x_94:
        /* <DEDUP_REMOVED lines=11> */
.L_x_95:
        /* <DEDUP_REMOVED lines=15> */
[----:B------:R-:W-:Y:S05]  /*0a10*/  CALL.REL.NOINC `($__internal_2_$__cuda_sm20_sqrt_rn_f32_slowpath) ;  /* 0x0000003400587944 */ /* 0x000fea0003c00000 */
[----:B------:R-:W-:Y:S01]  /*0a20*/  IMAD.MOV.U32 R6, RZ, RZ, R0 ;  /* 0x000000ffff067224 */ /* 0x000fe200078e0000 */
[----:B------:R-:W-:Y:S06]  /*0a30*/  BRA `(.L_x_98) ;  /* 0x0000000000107947 */ /* 0x000fec0003800000 */
.L_x_97:
[----:B------:R-:W-:Y:S01]  /*0a40*/  FMUL.FTZ R5, R0, R7 ;  /* 0x0000000700057220 */ /* 0x000fe20000410000 */
[----:B------:R-:W-:-:S03]  /*0a50*/  FMUL.FTZ R6, R7, 0.5 ;  /* 0x3f00000007067820 */ /* 0x000fc60000410000 */
[----:B------:R-:W-:-:S04]  /*0a60*/  FFMA R0, -R5, R5, R0 ;  /* 0x0000000505007223 */ /* 0x000fc80000000100 */
[----:B------:R-:W-:-:S07]  /*0a70*/  FFMA R6, R0, R6, R5 ;  /* 0x0000000600067223 */ /* 0x000fce0000000005 */
.L_x_98:
[----:B------:R-:W-:Y:S05]  /*0a80*/  BSYNC.RECONVERGENT B0 ;  /* 0x0000000000007941 */ /* 0x000fea0003800200 */
.L_x_96:
        /* <DEDUP_REMOVED lines=27> */
.L_x_99:
        /* <DEDUP_REMOVED lines=13> */
.L_x_101:
        /* <DEDUP_REMOVED lines=11> */
.L_x_102:
        /* <DEDUP_REMOVED lines=11> */
.L_x_103:
        /* <DEDUP_REMOVED lines=10> */
.L_x_104:
        /* <DEDUP_REMOVED lines=18> */
.L_x_105:
        /* <DEDUP_REMOVED lines=27> */
[----:B------:R-:W-:Y:S05]  /*11e0*/  CALL.REL.NOINC `($__internal_3_$__cuda_sm3x_div_rn_noftz_f32_slowpath) ;  /* 0x0000002c00c07944 */ /* 0x000fea0003c00000 */
[----:B------:R-:W-:-:S07]  /*11f0*/  IMAD.MOV.U32 R6, RZ, RZ, R3 ;  /* 0x000000ffff067224 */ /* 0x000fce00078e0003 */
.L_x_110:
[----:B------:R-:W-:Y:S05]  /*1200*/  BSYNC.RECONVERGENT B0 ;  /* 0x0000000000007941 */ /* 0x000fea0003800200 */
.L_x_109:
        /* <DEDUP_REMOVED lines=39> */
.L_x_108:
        /* <DEDUP_REMOVED lines=16> */
.L_x_112:
        /* <DEDUP_REMOVED lines=27> */
.L_x_115:
[----:B------:R-:W-:Y:S05]  /*1730*/  BSYNC.RECONVERGENT B0 ;  /* 0x0000000000007941 */ /* 0x000fea0003800200 */
.L_x_114:
        /* <DEDUP_REMOVED lines=39> */
.L_x_113:
        /* <DEDUP_REMOVED lines=17> */
.L_x_116:
        /* <DEDUP_REMOVED lines=26> */
[----:B------:R-:W-:-:S07]  /*1c60*/  MOV R6, R3 ;  /* 0x0000000300067202 */ /* 0x000fce0000000f00 */
.L_x_119:
[----:B------:R-:W-:Y:S05]  /*1c70*/  BSYNC.RECONVERGENT B0 ;  /* 0x0000000000007941 */ /* 0x000fea0003800200 */
.L_x_118:
        /* <DEDUP_REMOVED lines=39> */
.L_x_117:
        /* <DEDUP_REMOVED lines=19> */
.L_x_120:
        /* <DEDUP_REMOVED lines=26> */
[----:B------:R-:W-:Y:S05]  /*21c0*/  CALL.REL.NOINC `($__internal_3_$__cuda_sm3x_div_rn_noftz_f32_slowpath) ;  /* 0x0000001c00c87944 */ /* 0x000fea0003c00000 */
.L_x_123:
[----:B------:R-:W-:Y:S05]  /*21d0*/  BSYNC.RECONVERGENT B0 ;  /* 0x0000000000007941 */ /* 0x000fea0003800200 */
.L_x_122:
        /* <DEDUP_REMOVED lines=39> */
.L_x_121:
        /* <DEDUP_REMOVED lines=17> */
.L_x_124:
        /* <DEDUP_REMOVED lines=27> */
.L_x_127:
[----:B------:R-:W-:Y:S05]  /*2710*/  BSYNC.RECONVERGENT B0 ;  /* 0x0000000000007941 */ /* 0x000fea0003800200 */
.L_x_126:
        /* <DEDUP_REMOVED lines=39> */
.L_x_125:
        /* <DEDUP_REMOVED lines=17> */
.L_x_128:
        /* <DEDUP_REMOVED lines=29> */
.L_x_131:
[----:B------:R-:W-:Y:S05]  /*2c70*/  BSYNC.RECONVERGENT B0 ;  /* 0x0000000000007941 */ /* 0x000fea0003800200 */
.L_x_130:
        /* <DEDUP_REMOVED lines=40> */
.L_x_132:
[----:B------:R-:W-:Y:S01]  /*2f00*/  IMAD.MOV.U32 R32, RZ, RZ, -0x1 ;  /* 0xffffffffff207424 */ /* 0x000fe200078e00ff */
[----:B------:R-:W-:Y:S06]  /*2f10*/  BRA `(.L_x_129) ;  /* 0x0000000000387947 */ /* 0x000fec0003800000 */
.L_x_111:
[----:B------:R-:W-:Y:S05]  /*2f20*/  BSYNC.RELIABLE B6 ;  /* 0x0000000000067941 */ /* 0x000fea0003800100 */
.L_x_107:
        /* <DEDUP_REMOVED lines=10> */
.L_x_133:
[----:B------:R0:W-:Y:S04]  /*2fd0*/  ST.E desc[UR36][R16.64+0x18], R31 ;  /* 0x0000181f10007985 */ /* 0x0001e8000c101924 */
[----:B------:R0:W-:Y:S04]  /*2fe0*/  ST.E desc[UR36][R16.64+0x1c], R33 ;  /* 0x00001c2110007985 */ /* 0x0001e8000c101924 */
[----:B------:R0:W-:Y:S02]  /*2ff0*/  ST.E desc[UR36][R16.64+0x20], R35 ;  /* 0x0000202310007985 */ /* 0x0001e4000c101924 */
.L_x_129:
[----:B------:R-:W-:Y:S05]  /*3000*/  BSYNC.RECONVERGENT B7 ;  /* 0x0000000000077941 */ /* 0x000fea0003800200 */
.L_x_106:
        /* <DEDUP_REMOVED lines=10> */
.L_x_134:
        /* <DEDUP_REMOVED lines=10> */
.L_x_136:
[----:B------:R-:W-:Y:S05]  /*3150*/  BSYNC.RECONVERGENT B7 ;  /* 0x0000000000077941 */ /* 0x000fea0003800200 */
.L_x_135:
        /* <DEDUP_REMOVED lines=50> */
.L_x_137:
        /* <DEDUP_REMOVED lines=10> */
.L_x_138:
        /* <DEDUP_REMOVED lines=10> */
.L_x_139:
        /* <DEDUP_REMOVED lines=11> */
.L_x_140:
        /* <DEDUP_REMOVED lines=11> */
.L_x_141:
        /* <DEDUP_REMOVED lines=11> */
.L_x_142:
        /* <DEDUP_REMOVED lines=13> */
[----:B------:R-:W-:Y:S01]  /*38a0*/  MOV R19, R0 ;  /* 0x0000000000137202 */ /* 0x000fe20000000f00 */
[----:B------:R-:W-:Y:S06]  /*38b0*/  BRA `(.L_x_145) ;  /* 0x0000000000107947 */ /* 0x000fec0003800000 */
.L_x_144:
[----:B------:R-:W-:Y:S01]  /*38c0*/  FMUL.FTZ R19, R0, R3 ;  /* 0x0000000300137220 */ /* 0x000fe20000410000 */
[----:B------:R-:W-:-:S03]  /*38d0*/  FMUL.FTZ R3, R3, 0.5 ;  /* 0x3f00000003037820 */ /* 0x000fc60000410000 */
[----:B------:R-:W-:-:S04]  /*38e0*/  FFMA R0, -R19, R19, R0 ;  /* 0x0000001313007223 */ /* 0x000fc80000000100 */
[----:B------:R-:W-:-:S07]  /*38f0*/  FFMA R19, R0, R3, R19 ;  /* 0x0000000300137223 */ /* 0x000fce0000000013 */
.L_x_145:
[----:B------:R-:W-:Y:S05]  /*3900*/  BSYNC.RECONVERGENT B0 ;  /* 0x0000000000007941 */ /* 0x000fea0003800200 */
.L_x_143:
        /* <DEDUP_REMOVED lines=11> */
.L_x_146:
        /* <DEDUP_REMOVED lines=12> */
.L_x_147:
        /* <DEDUP_REMOVED lines=9> */
.L_x_178:
[----:B------:R-:W-:Y:S05]  /*3b10*/  BRX R4 -0x3b20                                                          (*"BRANCH_TARGETS .L_x_150,.L_x_180,.L_x_181"*) ;  /* 0xffffffc404387949 */ /* 0x000fea000383ffff */
.L_x_180:
[----:B------:R-:W-:Y:S01]  /*3b20*/  IMAD.MOV.U32 R3, RZ, RZ, 0x3e051eb8 ;  /* 0x3e051eb8ff037424 */ /* 0x000fe200078e00ff */
[----:B------:R-:W-:Y:S06]  /*3b30*/  BRA `(.L_x_150) ;  /* 0x0000000000347947 */ /* 0x000fec0003800000 */
.L_x_149:
[----:B------:R-:W-:-:S04]  /*3b40*/  MOV R3, 0xfffffffe ;  /* 0xfffffffe00037802 */ /* 0x000fc80000000f00 */
[----:B------:R-:W-:-:S05]  /*3b50*/  VIADDMNMX.U32 R32, R32, R3, 0x3, PT ;  /* 0x0000000320207446 */ /* 0x000fca0003800003 */
[----:B------:R-:W-:-:S04]  /*3b60*/  IMAD.SHL.U32 R32, R32, 0x4, RZ ;  /* 0x0000000420207824 */ /* 0x000fc800078e00ff */
[----:B------:R-:W0:Y:S02]  /*3b70*/  LDC R4, c[0x2][R32+0xc] ;  /* 0x0080030020047b82 */ /* 0x000e240000000800 */
[----:B0-----:R-:W-:-:S04]  /*3b80*/  SHF.R.S32.HI R5, RZ, 0x1f, R4 ;  /* 0x0000001fff057819 */ /* 0x001fc80000011404 */
.L_x_182:
[----:B------:R-:W-:Y:S05]  /*3b90*/  BRX R4 -0x3ba0                                                          (*"BRANCH_TARGETS .L_x_183,.L_x_184,.L_x_185,.L_x_181"*) ;  /* 0xffffffc404187949 */ /* 0x000fea000383ffff */
.L_x_181:
[----:B------:R-:W-:Y:S01]  /*3ba0*/  IMAD.MOV.U32 R3, RZ, RZ, 0x3e23d70a ;  /* 0x3e23d70aff037424 */ /* 0x000fe200078e00ff */
[----:B------:R-:W-:Y:S06]  /*3bb0*/  BRA `(.L_x_150) ;  /* 0x0000000000147947 */ /* 0x000fec0003800000 */
.L_x_185:
[----:B------:R-:W-:Y:S01]  /*3bc0*/  HFMA2 R3, -RZ, RZ, 1.5546875, 47.375 ;  /* 0x3e3851ecff037431 */ /* 0x000fe200000001ff */
[----:B------:R-:W-:Y:S06]  /*3bd0*/  BRA `(.L_x_150) ;  /* 0x00000000000c7947 */ /* 0x000fec0003800000 */
.L_x_184:
[----:B------:R-:W-:Y:S01]  /*3be0*/  IMAD.MOV.U32 R3, RZ, RZ, 0x3e0f5c29 ;  /* 0x3e0f5c29ff037424 */ /* 0x000fe200078e00ff */
[----:B------:R-:W-:Y:S06]  /*3bf0*/  BRA `(.L_x_150) ;  /* 0x0000000000047947 */ /* 0x000fec0003800000 */
.L_x_183:
[----:B------:R-:W-:-:S07]  /*3c00*/  IMAD.MOV.U32 R3, RZ, RZ, 0x3e428f5c ;  /* 0x3e428f5cff037424 */ /* 0x000fce00078e00ff */
.L_x_150:
[----:B------:R-:W-:Y:S05]  /*3c10*/  BSYNC.RECONVERGENT B0 ;  /* 0x0000000000007941 */ /* 0x000fea0003800200 */
.L_x_148:
        /* <DEDUP_REMOVED lines=15> */
.L_x_151:
        /* <DEDUP_REMOVED lines=13> */
.L_x_100:
        /* <DEDUP_REMOVED lines=16> */
[----:B------:R-:W-:Y:S05]  /*3ee0*/  BRA `(.L_x_155) ;  /* 0x0000000000107947 */ /* 0x000fea0003800000 */
.L_x_154:
[----:B------:R-:W-:Y:S01]  /*3ef0*/  FMUL.FTZ R3, R0, R5 ;  /* 0x0000000500037220 */ /* 0x000fe20000410000 */
[----:B------:R-:W-:-:S03]  /*3f00*/  FMUL.FTZ R5, R5, 0.5 ;  /* 0x3f00000005057820 */ /* 0x000fc60000410000 */
[----:B------:R-:W-:-:S04]  /*3f10*/  FFMA R0, -R3, R3, R0 ;  /* 0x0000000303007223 */ /* 0x000fc80000000100 */
[----:B------:R-:W-:-:S07]  /*3f20*/  FFMA R0, R0, R5, R3 ;  /* 0x0000000500007223 */ /* 0x000fce0000000003 */
.L_x_155:
[----:B------:R-:W-:Y:S05]  /*3f30*/  BSYNC.RECONVERGENT B0 ;  /* 0x0000000000007941 */ /* 0x000fea0003800200 */
.L_x_153:
[----:B------:R-:W2:Y:S02]  /*3f40*/  LD.E R3, desc[UR36][R16.64+0x8] ;  /* 0x0000082410037980 */ /* 0x000ea4000c101900 */
[----:B--2---:R-:W-:-:S05]  /*3f50*/  FADD R3, R3, R0 ;  /* 0x0000000003037221 */ /* 0x004fca0000000000 */
[----:B------:R-:W-:Y:S01]  /*3f60*/  ST.E desc[UR36][R16.64+0x8], R3 ;  /* 0x0000080310007985 */ /* 0x000fe2000c101924 */
[----:B------:R-:W-:Y:S05]  /*3f70*/  EXIT ;  /* 0x000000000000794d */ /* 0x000fea0003800000 */
        .weak           $__internal_2_$__cuda_sm20_sqrt_rn_f32_slowpath
        .type           $__internal_2_$__cuda_sm20_sqrt_rn_f32_slowpath,@function
        .size           $__internal_2_$__cuda_sm20_sqrt_rn_f32_slowpath,($__internal_3_$__cuda_sm3x_div_rn_noftz_f32_slowpath - $__internal_2_$__cuda_sm20_sqrt_rn_f32_slowpath)
$__internal_2_$__cuda_sm20_sqrt_rn_f32_slowpath:
        /* <DEDUP_REMOVED lines=19> */
.L_x_156:
[----:B------:R-:W-:Y:S01]  /*40b0*/  MOV R0, R4 ;  /* 0x0000000400007202 */ /* 0x000fe20000000f00 */
[----:B------:R-:W-:Y:S02]  /*40c0*/  IMAD.MOV.U32 R4, RZ, RZ, R9 ;  /* 0x000000ffff047224 */ /* 0x000fe400078e0009 */
[----:B------:R-:W-:-:S04]  /*40d0*/  IMAD.MOV.U32 R5, RZ, RZ, 0x0 ;  /* 0x00000000ff057424 */ /* 0x000fc800078e00ff */
[----:B------:R-:W-:Y:S05]  /*40e0*/  RET.REL.NODEC R4 `(_Z14processAllRaysPP3RayP4Room) ;  /* 0xffffffbc04c47950 */ /* 0x000fea0003c3ffff */
        .weak           $__internal_3_$__cuda_sm3x_div_rn_noftz_f32_slowpath
        .type           $__internal_3_$__cuda_sm3x_div_rn_noftz_f32_slowpath,@function
        .size           $__internal_3_$__cuda_sm3x_div_rn_noftz_f32_slowpath,(.L_x_190 - $__internal_3_$__cuda_sm3x_div_rn_noftz_f32_slowpath)
$__internal_3_$__cuda_sm3x_div_rn_noftz_f32_slowpath:
        /* <DEDUP_REMOVED lines=36> */
.L_x_158:
        /* <DEDUP_REMOVED lines=51> */
.L_x_165:
[----:B------:R-:W-:-:S04]  /*4660*/  LOP3.LUT R3, R3, 0x80000000, RZ, 0xc0, !PT ;  /* 0x8000000003037812 */ /* 0x000fc800078ec0ff */
[----:B------:R-:W-:Y:S01]  /*4670*/  LOP3.LUT R3, R3, 0x7f800000, RZ, 0xfc, !PT ;  /* 0x7f80000003037812 */ /* 0x000fe200078efcff */
[----:B------:R-:W-:Y:S06]  /*4680*/  BRA `(.L_x_166) ;  /* 0x0000000000047947 */ /* 0x000fec0003800000 */
.L_x_164:
[----:B------:R-:W-:-:S07]  /*4690*/  IMAD R3, R14, 0x800000, R3 ;  /* 0x008000000e037824 */ /* 0x000fce00078e0203 */
.L_x_166:
[----:B------:R-:W-:Y:S05]  /*46a0*/  BSYNC.RECONVERGENT B2 ;  /* 0x0000000000027941 */ /* 0x000fea0003800200 */
.L_x_163:
[----:B------:R-:W-:Y:S05]  /*46b0*/  BRA `(.L_x_167) ;  /* 0x0000000000207947 */ /* 0x000fea0003800000 */
.L_x_162:
[----:B------:R-:W-:-:S04]  /*46c0*/  LOP3.LUT R3, R3, 0x80000000, R9, 0x48, !PT ;  /* 0x8000000003037812 */ /* 0x000fc800078e4809 */
[----:B------:R-:W-:Y:S01]  /*46d0*/  LOP3.LUT R3, R3, 0x7f800000, RZ, 0xfc, !PT ;  /* 0x7f80000003037812 */ /* 0x000fe200078efcff */
[----:B------:R-:W-:Y:S06]  /*46e0*/  BRA `(.L_x_167) ;  /* 0x0000000000147947 */ /* 0x000fec0003800000 */
.L_x_161:
[----:B------:R-:W-:Y:S01]  /*46f0*/  LOP3.LUT R3, R3, 0x80000000, R9, 0x48, !PT ;  /* 0x8000000003037812 */ /* 0x000fe200078e4809 */
[----:B------:R-:W-:Y:S06]  /*4700*/  BRA `(.L_x_167) ;  /* 0x00000000000c7947 */ /* 0x000fec0003800000 */
.L_x_160:
[----:B------:R-:W0:Y:S01]  /*4710*/  MUFU.RSQ R3, -QNAN ;  /* 0xffc0000000037908 */ /* 0x000e220000001400 */
[----:B------:R-:W-:Y:S05]  /*4720*/  BRA `(.L_x_167) ;  /* 0x0000000000047947 */ /* 0x000fea0003800000 */
.L_x_159:
[----:B------:R-:W-:-:S07]  /*4730*/  FADD.FTZ R3, R4, R3 ;  /* 0x0000000304037221 */ /* 0x000fce0000010000 */
.L_x_167:
[----:B------:R-:W-:Y:S05]  /*4740*/  BSYNC.RECONVERGENT B1 ;  /* 0x0000000000017941 */ /* 0x000fea0003800200 */
.L_x_157:
[----:B------:R-:W-:-:S04]  /*4750*/  HFMA2 R7, -RZ, RZ, 0, 0 ;  /* 0x00000000ff077431 */ /* 0x000fc800000001ff */
[----:B0-----:R-:W-:Y:S05]  /*4760*/  RET.REL.NODEC R6 `(_Z14processAllRaysPP3RayP4Room) ;  /* 0xffffffb806247950 */ /* 0x001fea0003c3ffff */
.L_x_168:
        /* <DEDUP_REMOVED lines=9> */
.L_x_190:


//--------------------- .nv.global.init           --------------------------
	.section	.nv.global.init,"aw",@progbits
.nv.global.init:
	.type		$str$1,@object
	.size		$str$1,($str$10 - $str$1)
$str$1:
        /*0000*/ 	.byte	0x74, 0x68, 0x69, 0x73, 0x20, 0x69, 0x73, 0x20, 0x64, 0x3a, 0x20, 0x25, 0x66, 0x0a, 0x00
	.type		$str$10,@object
	.size		$str$10,($str$11 - $str$10)
$str$10:
        /*000f*/ 	.byte	0x74, 0x68, 0x69, 0x73, 0x20, 0x73, 0x69, 0x67, 0x6e, 0x3a, 0x20, 0x25, 0x64, 0x0a, 0x00
	.type		$str$11,@object
	.size		$str$11,($str$12 - $str$11)
$str$11:
        /*001e*/ 	.byte	0x74, 0x68, 0x69, 0x73, 0x20, 0x56, 0x41, 0x4c, 0x49, 0x44, 0x3a, 0x20, 0x25, 0x64, 0x0a, 0x00
	.type		$str$12,@object
	.size		$str$12,($str$18 - $str$12)
$str$12:
        /*002e*/ 	.byte	0x6e, 0x6f, 0x20, 0x76, 0x61, 0x6c, 0x69, 0x64, 0x20, 0x73, 0x75, 0x72, 0x66, 0x61, 0x63, 0x65
        /*003e*/ 	.byte	0x00
	.type		$str$18,@object
	.size		$str$18,($str$16 - $str$18)
$str$18:
        /*003f*/ 	.byte	0x74, 0x68, 0x69, 0x73, 0x20, 0x69, 0x73, 0x20, 0x74, 0x68, 0x65, 0x20, 0x69, 0x64, 0x78, 0x3a
        /*004f*/ 	.byte	0x20, 0x25, 0x64, 0x0a, 0x00
	.type		$str$16,@object
	.size		$str$16,($str$13 - $str$16)
$str$16:
        /*0054*/ 	.byte	0x74, 0x72, 0x61, 0x76, 0x61, 0x6c, 0x65, 0x64, 0x5f, 0x64, 0x69, 0x73, 0x74, 0x20, 0x69, 0x73
        /*0064*/ 	.byte	0x20, 0x3a, 0x20, 0x25, 0x66, 0x0a, 0x00
	.type		$str$13,@object
	.size		$str$13,($str$9 - $str$13)
$str$13:
        /*006b*/ 	.byte	0x74, 0x68, 0x69, 0x73, 0x20, 0x69, 0x73, 0x20, 0x74, 0x68, 0x65, 0x20, 0x72, 0x65, 0x66, 0x6c
        /*007b*/ 	.byte	0x65, 0x63, 0x3a, 0x20, 0x25, 0x66, 0x0a, 0x00
	.type		$str$9,@object
	.size		$str$9,($str$7 - $str$9)
$str$9:
        /*0083*/ 	.byte	0x74, 0x68, 0x69, 0x73, 0x20, 0x69, 0x73, 0x20, 0x74, 0x68, 0x65, 0x20, 0x69, 0x6e, 0x63, 0x69
        /*0093*/ 	.byte	0x64, 0x65, 0x6e, 0x74, 0x3a, 0x20, 0x25, 0x66, 0x0a, 0x00
	.type		$str$7,@object
	.size		$str$7,($str$17 - $str$7)
$str$7:
        /*009d*/ 	.byte	0x74, 0x68, 0x69, 0x73, 0x20, 0x69, 0x73, 0x20, 0x74, 0x68, 0x65, 0x20, 0x4f, 0x4c, 0x44, 0x20
        /*00ad*/ 	.byte	0x50, 0x4f, 0x49, 0x4e, 0x54, 0x3a, 0x20, 0x25, 0x66, 0x0a, 0x00
	.type		$str$17,@object
	.size		$str$17,($str$6 - $str$17)
$str$17:
        /*00b8*/ 	.byte	0x74, 0x68, 0x69, 0x73, 0x20, 0x69, 0x73, 0x20, 0x74, 0x68, 0x65, 0x20, 0x6c, 0x65, 0x66, 0x74
        /*00c8*/ 	.byte	0x5f, 0x65, 0x6e, 0x65, 0x72, 0x67, 0x79, 0x3a, 0x20, 0x25, 0x66, 0x0a, 0x00
	.type		$str$6,@object
	.size		$str$6,($str$14 - $str$6)
$str$6:
        /*00d5*/ 	.byte	0x74, 0x68, 0x69, 0x73, 0x20, 0x69, 0x73, 0x20, 0x74, 0x68, 0x65, 0x20, 0x73, 0x74, 0x61, 0x72
        /*00e5*/ 	.byte	0x74, 0x20, 0x70, 0x6f, 0x69, 0x6e, 0x74, 0x3a, 0x20, 0x25, 0x66, 0x0a, 0x00
	.type		$str$14,@object
	.size		$str$14,($str$8 - $str$14)
$str$14:
        /*00f2*/ 	.byte	0x74, 0x68, 0x69, 0x73, 0x20, 0x69, 0x73, 0x20, 0x74, 0x68, 0x65, 0x20, 0x69, 0x6e, 0x74, 0x65
        /*0102*/ 	.byte	0x72, 0x73, 0x65, 0x63, 0x74, 0x69, 0x6f, 0x6e, 0x3a, 0x20, 0x25, 0x66, 0x0a, 0x00
	.type		$str$8,@object
	.size		$str$8,($str$3 - $str$8)
$str$8:
        /*0110*/ 	.byte	0x74, 0x68, 0x69, 0x73, 0x20, 0x69, 0x73, 0x20, 0x74, 0x68, 0x65, 0x20, 0x73, 0x74, 0x61, 0x72
        /*0120*/ 	.byte	0x74, 0x20, 0x65, 0x6e, 0x65, 0x72, 0x67, 0x79, 0x3a, 0x20, 0x25, 0x66, 0x0a, 0x00
	.type		$str$3,@object
	.size		$str$3,($str - $str$3)
$str$3:
        /*012e*/ 	.byte	0x74, 0x68, 0x69, 0x73, 0x20, 0x69, 0x73, 0x20, 0x74, 0x68, 0x65, 0x20, 0x61, 0x6c, 0x6c, 0x20
        /*013e*/ 	.byte	0x73, 0x75, 0x72, 0x66, 0x61, 0x63, 0x65, 0x5f, 0x69, 0x64, 0x3a, 0x20, 0x25, 0x64, 0x0a, 0x00
	.type		$str,@object
	.size		$str,($str$15 - $str)
$str:
        /*014e*/ 	.byte	0x73, 0x74, 0x61, 0x72, 0x74, 0x5f, 0x70, 0x6f, 0x69, 0x6e, 0x74, 0x20, 0x69, 0x6e, 0x20, 0x69
        /*015e*/ 	.byte	0x73, 0x49, 0x6e, 0x53, 0x70, 0x68, 0x65, 0x72, 0x65, 0x20, 0x66, 0x75, 0x6e, 0x63, 0x74, 0x69
        /*016e*/ 	.byte	0x6f, 0x6e, 0x3a, 0x20, 0x25, 0x66, 0x0a, 0x00
	.type		$str$15,@object
	.size		$str$15,($str$2 - $str$15)
$str$15:
        /*0176*/ 	.byte	0x74, 0x68, 0x69, 0x73, 0x20, 0x69, 0x73, 0x20, 0x74, 0x68, 0x65, 0x20, 0x64, 0x69, 0x73, 0x74
        /*0186*/ 	.byte	0x20, 0x62, 0x65, 0x74, 0x77, 0x65, 0x65, 0x6e, 0x20, 0x6f, 0x6e, 0x65, 0x20, 0x72, 0x65, 0x66
        /*0196*/ 	.byte	0x6c, 0x65, 0x63, 0x3a, 0x20, 0x25, 0x66, 0x0a, 0x00
	.type		$str$2,@object
	.size		$str$2,($str$4 - $str$2)
$str$2:
        /*019f*/ 	.byte	0x74, 0x68, 0x69, 0x73, 0x20, 0x69, 0x73, 0x20, 0x74, 0x68, 0x65, 0x20, 0x69, 0x64, 0x20, 0x69
        /*01af*/ 	.byte	0x6e, 0x73, 0x69, 0x64, 0x65, 0x20, 0x69, 0x73, 0x56, 0x61, 0x6c, 0x69, 0x64, 0x66, 0x75, 0x6e
        /*01bf*/ 	.byte	0x63, 0x74, 0x69, 0x6f, 0x6e, 0x3a, 0x25, 0x64, 0x0a, 0x00
	.type		$str$4,@object
	.size		$str$4,(.L_47 - $str$4)
$str$4:
        /*01c9*/ 	.byte	0x69, 0x73, 0x20, 0x6e, 0x6f, 0x20, 0x76, 0x61, 0x6c, 0x69, 0x64, 0x20, 0x69, 0x6e, 0x74, 0x65
        /*01d9*/ 	.byte	0x72, 0x73, 0x65, 0x63, 0x74, 0x69, 0x6f, 0x6e, 0x20, 0x70, 0x6f, 0x69, 0x6e, 0x74, 0x20, 0x64
        /*01e9*/ 	.byte	0x65, 0x74, 0x65, 0x63, 0x74, 0x65, 0x64, 0x20, 0x69, 0x6e, 0x20, 0x69, 0x73, 0x56, 0x61, 0x6c
        /*01f9*/ 	.byte	0x69, 0x64, 0x49, 0x6e, 0x74, 0x65, 0x72, 0x73, 0x65, 0x63, 0x74, 0x69, 0x6f, 0x6e, 0x50, 0x6f
        /*0209*/ 	.byte	0x69, 0x6e, 0x74, 0x20, 0x66, 0x75, 0x6e, 0x74, 0x69, 0x6f, 0x6e, 0x00
.L_47:


//--------------------- .nv.shared.reserved.0     --------------------------
	.section	.nv.shared.reserved.0,"aw",@nobits
	.weak		__nv_reservedSMEM_offset_0_alias
	.size		__nv_reservedSMEM_offset_0_alias, 0, 64
	.other		__nv_reservedSMEM_offset_0_alias,@"STO_CUDA_RESERVED_SHARED STV_DEFAULT"
__nv_reservedSMEM_offset_0_alias:
	.zero		0
	.zero		64


//--------------------- .nv.global                --------------------------
	.section	.nv.global,"aw",@nobits
.nv.global:
	.type		_ZN34_INTERNAL_1a6d1591_4_k_cu_98768ee16thrust24THRUST_300001_SM_1000_NS3seqE,@object
	.size		_ZN34_INTERNAL_1a6d1591_4_k_cu_98768ee16thrust24THRUST_300001_SM_1000_NS3seqE,(_ZN34_INTERNAL_1a6d1591_4_k_cu_98768ee14cuda3std3__48in_placeE - _ZN34_INTERNAL_1a6d1591_4_k_cu_98768ee16thrust24THRUST_300001_SM_1000_NS3seqE)
_ZN34_INTERNAL_1a6d1591_4_k_cu_98768ee16thrust24THRUST_300001_SM_1000_NS3seqE:
	.zero		1
	.type		_ZN34_INTERNAL_1a6d1591_4_k_cu_98768ee14cuda3std3__48in_placeE,@object
	.size		_ZN34_INTERNAL_1a6d1591_4_k_cu_98768ee14cuda3std3__48in_placeE,(_ZN34_INTERNAL_1a6d1591_4_k_cu_98768ee14cuda3std6ranges3__45__cpo4sizeE - _ZN34_INTERNAL_1a6d1591_4_k_cu_98768ee14cuda3std3__48in_placeE)
_ZN34_INTERNAL_1a6d1591_4_k_cu_98768ee14cuda3std3__48in_placeE:
	.zero		1
	.type		_ZN34_INTERNAL_1a6d1591_4_k_cu_98768ee14cuda3std6ranges3__45__cpo4sizeE,@object
	.size		_ZN34_INTERNAL_1a6d1591_4_k_cu_98768ee14cuda3std6ranges3__45__cpo4sizeE,(_ZN34_INTERNAL_1a6d1591_4_k_cu_98768ee16thrust24THRUST_300001_SM_1000_NS12placeholders2_3E - _ZN34_INTERNAL_1a6d1591_4_k_cu_98768ee14cuda3std6ranges3__45__cpo4sizeE)
_ZN34_INTERNAL_1a6d1591_4_k_cu_98768ee14cuda3std6ranges3__45__cpo4sizeE:
	.zero		1
	.type		_ZN34_INTERNAL_1a6d1591_4_k_cu_98768ee16thrust24THRUST_300001_SM_1000_NS12placeholders2_3E,@object
	.size		_ZN34_INTERNAL_1a6d1591_4_k_cu_98768ee16thrust24THRUST_300001_SM_1000_NS12placeholders2_3E,(_ZN34_INTERNAL_1a6d1591_4_k_cu_98768ee14cuda3std3__45__cpo6cbeginE - _ZN34_INTERNAL_1a6d1591_4_k_cu_98768ee16thrust24THRUST_300001_SM_1000_NS12placeholders2_3E)
_ZN34_INTERNAL_1a6d1591_4_k_cu_98768ee16thrust24THRUST_300001_SM_1000_NS12placeholders2_3E:
	.zero		1
	.type		_ZN34_INTERNAL_1a6d1591_4_k_cu_98768ee14cuda3std3__45__cpo6cbeginE,@object
	.size		_ZN34_INTERNAL_1a6d1591_4_k_cu_98768ee14cuda3std3__45__cpo6cbeginE,(_ZN34_INTERNAL_1a6d1591_4_k_cu_98768ee14cuda3std6ranges3__45__cpo6cbeginE - _ZN34_INTERNAL_1a6d1591_4_k_cu_98768ee14cuda3std3__45__cpo6cbeginE)
_ZN34_INTERNAL_1a6d1591_4_k_cu_98768ee14cuda3std3__45__cpo6cbeginE:
	.zero		1
	.type		_ZN34_INTERNAL_1a6d1591_4_k_cu_98768ee14cuda3std6ranges3__45__cpo6cbeginE,@object
	.size		_ZN34_INTERNAL_1a6d1591_4_k_cu_98768ee14cuda3std6ranges3__45__cpo6cbeginE,(_ZN34_INTERNAL_1a6d1591_4_k_cu_98768ee16thrust24THRUST_300001_SM_1000_NS12placeholders2_7E - _ZN34_INTERNAL_1a6d1591_4_k_cu_98768ee14cuda3std6ranges3__45__cpo6cbeginE)
_ZN34_INTERNAL_1a6d1591_4_k_cu_98768ee14cuda3std6ranges3__45__cpo6cbeginE:
	.zero		1
	.type		_ZN34_INTERNAL_1a6d1591_4_k_cu_98768ee16thrust24THRUST_300001_SM_1000_NS12placeholders2_7E,@object
	.size		_ZN34_INTERNAL_1a6d1591_4_k_cu_98768ee16thrust24THRUST_300001_SM_1000_NS12placeholders2_7E,(_ZN34_INTERNAL_1a6d1591_4_k_cu_98768ee14cuda3std3__45__cpo7crbeginE - _ZN34_INTERNAL_1a6d1591_4_k_cu_98768ee16thrust24THRUST_300001_SM_1000_NS12placeholders2_7E)
_ZN34_INTERNAL_1a6d1591_4_k_cu_98768ee16thrust24THRUST_300001_SM_1000_NS12placeholders2_7E:
	.zero		1
	.type		_ZN34_INTERNAL_1a6d1591_4_k_cu_98768ee14cuda3std3__45__cpo7crbeginE,@object
	.size		_ZN34_INTERNAL_1a6d1591_4_k_cu_98768ee14cuda3std3__45__cpo7crbeginE,(_ZN34_INTERNAL_1a6d1591_4_k_cu_98768ee14cuda3std6ranges3__45__cpo4nextE - _ZN34_INTERNAL_1a6d1591_4_k_cu_98768ee14cuda3std3__45__cpo7crbeginE)
_ZN34_INTERNAL_1a6d1591_4_k_cu_98768ee14cuda3std3__45__cpo7crbeginE:
	.zero		1
	.type		_ZN34_INTERNAL_1a6d1591_4_k_cu_98768ee14cuda3std6ranges3__45__cpo4nextE,@object
	.size		_ZN34_INTERNAL_1a6d1591_4_k_cu_98768ee14cuda3std6ranges3__45__cpo4nextE,(_ZN34_INTERNAL_1a6d1591_4_k_cu_98768ee14cuda3std6ranges3__45__cpo4swapE - _ZN34_INTERNAL_1a6d1591_4_k_cu_98768ee14cuda3std6ranges3__45__cpo4nextE)
_ZN34_INTERNAL_1a6d1591_4_k_cu_98768ee14cuda3std6ranges3__45__cpo4nextE:
	.zero		1
	.type		_ZN34_INTERNAL_1a6d1591_4_k_cu_98768ee14cuda3std6ranges3__45__cpo4swapE,@object
	.size		_ZN34_INTERNAL_1a6d1591_4_k_cu_98768ee14cuda3std6ranges3__45__cpo4swapE,(_ZN34_INTERNAL_1a6d1591_4_k_cu_98768ee16thrust24THRUST_300001_SM_1000_NS8cuda_cub10par_nosyncE - _ZN34_INTERNAL_1a6d1591_4_k_cu_98768ee14cuda3std6ranges3__45__cpo4swapE)
_ZN34_INTERNAL_1a6d1591_4_k_cu_98768ee14cuda3std6ranges3__45__cpo4swapE:
	.zero		1
	.type		_ZN34_INTERNAL_1a6d1591_4_k_cu_98768ee16thrust24THRUST_300001_SM_1000_NS8cuda_cub10par_nosyncE,@object
	.size		_ZN34_INTERNAL_1a6d1591_4_k_cu_98768ee16thrust24THRUST_300001_SM_1000_NS8cuda_cub10par_nosyncE,(_ZN34_INTERNAL_1a6d1591_4_k_cu_98768ee16thrust24THRUST_300001_SM_1000_NS12placeholders2_9E - _ZN34_INTERNAL_1a6d1591_4_k_cu_98768ee16thrust24THRUST_300001_SM_1000_NS8cuda_cub10par_nosyncE)
_ZN34_INTERNAL_1a6d1591_4_k_cu_98768ee16thrust24THRUST_300001_SM_1000_NS8cuda_cub10par_nosyncE:
	.zero		1
	.type		_ZN34_INTERNAL_1a6d1591_4_k_cu_98768ee16thrust24THRUST_300001_SM_1000_NS12placeholders2_9E,@object
	.size		_ZN34_INTERNAL_1a6d1591_4_k_cu_98768ee16thrust24THRUST_300001_SM_1000_NS12placeholders2_9E,(_ZN34_INTERNAL_1a6d1591_4_k_cu_98768ee14cuda3std3__436_GLOBAL__N__1a6d1591_4_k_cu_98768ee16ignoreE - _ZN34_INTERNAL_1a6d1591_4_k_cu_98768ee16thrust24THRUST_300001_SM_1000_NS12placeholders2_9E)
_ZN34_INTERNAL_1a6d1591_4_k_cu_98768ee16thrust24THRUST_300001_SM_1000_NS12placeholders2_9E:
	.zero		1
	.type		_ZN34_INTERNAL_1a6d1591_4_k_cu_98768ee14cuda3std3__436_GLOBAL__N__1a6d1591_4_k_cu_98768ee16ignoreE,@object
	.size		_ZN34_INTERNAL_1a6d1591_4_k_cu_98768ee14cuda3std3__436_GLOBAL__N__1a6d1591_4_k_cu_98768ee16ignoreE,(_ZN34_INTERNAL_1a6d1591_4_k_cu_98768ee14cuda3std6ranges3__45__cpo4dataE - _ZN34_INTERNAL_1a6d1591_4_k_cu_98768ee14cuda3std3__436_GLOBAL__N__1a6d1591_4_k_cu_98768ee16ignoreE)
_ZN34_INTERNAL_1a6d1591_4_k_cu_98768ee14cuda3std3__436_GLOBAL__N__1a6d1591_4_k_cu_98768ee16ignoreE:
	.zero		1
	.type		_ZN34_INTERNAL_1a6d1591_4_k_cu_98768ee14cuda3std6ranges3__45__cpo4dataE,@object
	.size		_ZN34_INTERNAL_1a6d1591_4_k_cu_98768ee14cuda3std6ranges3__45__cpo4dataE,(_ZN34_INTERNAL_1a6d1591_4_k_cu_98768ee16thrust24THRUST_300001_SM_1000_NS12placeholders2_1E - _ZN34_INTERNAL_1a6d1591_4_k_cu_98768ee14cuda3std6ranges3__45__cpo4dataE)
_ZN34_INTERNAL_1a6d1591_4_k_cu_98768ee14cuda3std6ranges3__45__cpo4dataE:
	.zero		1
	.type		_ZN34_INTERNAL_1a6d1591_4_k_cu_98768ee16thrust24THRUST_300001_SM_1000_NS12placeholders2_1E,@object
	.size		_ZN34_INTERNAL_1a6d1591_4_k_cu_98768ee16thrust24THRUST_300001_SM_1000_NS12placeholders2_1E,(_ZN34_INTERNAL_1a6d1591_4_k_cu_98768ee14cuda3std3__45__cpo5beginE - _ZN34_INTERNAL_1a6d1591_4_k_cu_98768ee16thrust24THRUST_300001_SM_1000_NS12placeholders2_1E)
_ZN34_INTERNAL_1a6d1591_4_k_cu_98768ee16thrust24THRUST_300001_SM_1000_NS12placeholders2_1E:
	.zero		1
	.type		_ZN34_INTERNAL_1a6d1591_4_k_cu_98768ee14cuda3std3__45__cpo5beginE,@object
	.size		_ZN34_INTERNAL_1a6d1591_4_k_cu_98768ee14cuda3std3__45__cpo5beginE,(_ZN34_INTERNAL_1a6d1591_4_k_cu_98768ee14cuda3std6ranges3__45__cpo5beginE - _ZN34_INTERNAL_1a6d1591_4_k_cu_98768ee14cuda3std3__45__cpo5beginE)
_ZN34_INTERNAL_1a6d1591_4_k_cu_98768ee14cuda3std3__45__cpo5beginE:
	.zero		1
	.type		_ZN34_INTERNAL_1a6d1591_4_k_cu_98768ee14cuda3std6ranges3__45__cpo5beginE,@object
	.size		_ZN34_INTERNAL_1a6d1591_4_k_cu_98768ee14cuda3std6ranges3__45__cpo5beginE,(_ZN34_INTERNAL_1a6d1591_4_k_cu_98768ee16thrust24THRUST_300001_SM_1000_NS12placeholders2_5E - _ZN34_INTERNAL_1a6d1591_4_k_cu_98768ee14cuda3std6ranges3__45__cpo5beginE)
_ZN34_INTERNAL_1a6d1591_4_k_cu_98768ee14cuda3std6ranges3__45__cpo5beginE:
	.zero		1
	.type		_ZN34_INTERNAL_1a6d1591_4_k_cu_98768ee16thrust24THRUST_300001_SM_1000_NS12placeholders2_5E,@object
	.size		_ZN34_INTERNAL_1a6d1591_4_k_cu_98768ee16thrust24THRUST_300001_SM_1000_NS12placeholders2_5E,(_ZN34_INTERNAL_1a6d1591_4_k_cu_98768ee14cuda3std3__45__cpo6rbeginE - _ZN34_INTERNAL_1a6d1591_4_k_cu_98768ee16thrust24THRUST_300001_SM_1000_NS12placeholders2_5E)
_ZN34_INTERNAL_1a6d1591_4_k_cu_98768ee16thrust24THRUST_300001_SM_1000_NS12placeholders2_5E:
	.zero		1
	.type		_ZN34_INTERNAL_1a6d1591_4_k_cu_98768ee14cuda3std3__45__cpo6rbeginE,@object
	.size		_ZN34_INTERNAL_1a6d1591_4_k_cu_98768ee14cuda3std3__45__cpo6rbeginE,(_ZN34_INTERNAL_1a6d1591_4_k_cu_98768ee14cuda3std6ranges3__45__cpo7advanceE - _ZN34_INTERNAL_1a6d1591_4_k_cu_98768ee14cuda3std3__45__cpo6rbeginE)
_ZN34_INTERNAL_1a6d1591_4_k_cu_98768ee14cuda3std3__45__cpo6rbeginE:
	.zero		1
	.type		_ZN34_INTERNAL_1a6d1591_4_k_cu_98768ee14cuda3std6ranges3__45__cpo7advanceE,@object
	.size		_ZN34_INTERNAL_1a6d1591_4_k_cu_98768ee14cuda3std6ranges3__45__cpo7advanceE,(_ZN34_INTERNAL_1a6d1591_4_k_cu_98768ee14cuda3std3__47nulloptE - _ZN34_INTERNAL_1a6d1591_4_k_cu_98768ee14cuda3std6ranges3__45__cpo7advanceE)
_ZN34_INTERNAL_1a6d1591_4_k_cu_98768ee14cuda3std6ranges3__45__cpo7advanceE:
	.zero		1
	.type		_ZN34_INTERNAL_1a6d1591_4_k_cu_98768ee14cuda3std3__47nulloptE,@object
	.size		_ZN34_INTERNAL_1a6d1591_4_k_cu_98768ee14cuda3std3__47nulloptE,(_ZN34_INTERNAL_1a6d1591_4_k_cu_98768ee14cuda3std6ranges3__45__cpo8distanceE - _ZN34_INTERNAL_1a6d1591_4_k_cu_98768ee14cuda3std3__47nulloptE)
_ZN34_INTERNAL_1a6d1591_4_k_cu_98768ee14cuda3std3__47nulloptE:
	.zero		1
	.type		_ZN34_INTERNAL_1a6d1591_4_k_cu_98768ee14cuda3std6ranges3__45__cpo8distanceE,@object
	.size		_ZN34_INTERNAL_1a6d1591_4_k_cu_98768ee14cuda3std6ranges3__45__cpo8distanceE,(_ZN34_INTERNAL_1a6d1591_4_k_cu_98768ee16thrust24THRUST_300001_SM_1000_NS12placeholders3_10E - _ZN34_INTERNAL_1a6d1591_4_k_cu_98768ee14cuda3std6ranges3__45__cpo8distanceE)
_ZN34_INTERNAL_1a6d1591_4_k_cu_98768ee14cuda3std6ranges3__45__cpo8distanceE:
	.zero		1
	.type		_ZN34_INTERNAL_1a6d1591_4_k_cu_98768ee16thrust24THRUST_300001_SM_1000_NS12placeholders3_10E,@object
	.size		_ZN34_INTERNAL_1a6d1591_4_k_cu_98768ee16thrust24THRUST_300001_SM_1000_NS12placeholders3_10E,(_ZN34_INTERNAL_1a6d1591_4_k_cu_98768ee14cuda3std3__419piecewise_constructE - _ZN34_INTERNAL_1a6d1591_4_k_cu_98768ee16thrust24THRUST_300001_SM_1000_NS12placeholders3_10E)
_ZN34_INTERNAL_1a6d1591_4_k_cu_98768ee16thrust24THRUST_300001_SM_1000_NS12placeholders3_10E:
	.zero		1
	.type		_ZN34_INTERNAL_1a6d1591_4_k_cu_98768ee14cuda3std3__419piecewise_constructE,@object
	.size		_ZN34_INTERNAL_1a6d1591_4_k_cu_98768ee14cuda3std3__419piecewise_constructE,(_ZN34_INTERNAL_1a6d1591_4_k_cu_98768ee14cuda3std6ranges3__45__cpo5cdataE - _ZN34_INTERNAL_1a6d1591_4_k_cu_98768ee14cuda3std3__419piecewise_constructE)
_ZN34_INTERNAL_1a6d1591_4_k_cu_98768ee14cuda3std3__419piecewise_constructE:
	.zero		1
	.type		_ZN34_INTERNAL_1a6d1591_4_k_cu_98768ee14cuda3std6ranges3__45__cpo5cdataE,@object
	.size		_ZN34_INTERNAL_1a6d1591_4_k_cu_98768ee14cuda3std6ranges3__45__cpo5cdataE,(_ZN34_INTERNAL_1a6d1591_4_k_cu_98768ee16thrust24THRUST_300001_SM_1000_NS12placeholders2_2E - _ZN34_INTERNAL_1a6d1591_4_k_cu_98768ee14cuda3std6ranges3__45__cpo5cdataE)
_ZN34_INTERNAL_1a6d1591_4_k_cu_98768ee14cuda3std6ranges3__45__cpo5cdataE:
	.zero		1
	.type		_ZN34_INTERNAL_1a6d1591_4_k_cu_98768ee16thrust24THRUST_300001_SM_1000_NS12placeholders2_2E,@object
	.size		_ZN34_INTERNAL_1a6d1591_4_k_cu_98768ee16thrust24THRUST_300001_SM_1000_NS12placeholders2_2E,(_ZN34_INTERNAL_1a6d1591_4_k_cu_98768ee14cuda3std3__45__cpo3endE - _ZN34_INTERNAL_1a6d1591_4_k_cu_98768ee16thrust24THRUST_300001_SM_1000_NS12placeholders2_2E)
_ZN34_INTERNAL_1a6d1591_4_k_cu_98768ee16thrust24THRUST_300001_SM_1000_NS12placeholders2_2E:
	.zero		1
	.type		_ZN34_INTERNAL_1a6d1591_4_k_cu_98768ee14cuda3std3__45__cpo3endE,@object
	.size		_ZN34_INTERNAL_1a6d1591_4_k_cu_98768ee14cuda3std3__45__cpo3endE,(_ZN34_INTERNAL_1a6d1591_4_k_cu_98768ee14cuda3std6ranges3__45__cpo3endE - _ZN34_INTERNAL_1a6d1591_4_k_cu_98768ee14cuda3std3__45__cpo3endE)
_ZN34_INTERNAL_1a6d1591_4_k_cu_98768ee14cuda3std3__45__cpo3endE:
	.zero		1
	.type		_ZN34_INTERNAL_1a6d1591_4_k_cu_98768ee14cuda3std6ranges3__45__cpo3endE,@object
	.size		_ZN34_INTERNAL_1a6d1591_4_k_cu_98768ee14cuda3std6ranges3__45__cpo3endE,(_ZN34_INTERNAL_1a6d1591_4_k_cu_98768ee16thrust24THRUST_300001_SM_1000_NS12placeholders2_6E - _ZN34_INTERNAL_1a6d1591_4_k_cu_98768ee14cuda3std6ranges3__45__cpo3endE)
_ZN34_INTERNAL_1a6d1591_4_k_cu_98768ee14cuda3std6ranges3__45__cpo3endE:
	.zero		1
	.type		_ZN34_INTERNAL_1a6d1591_4_k_cu_98768ee16thrust24THRUST_300001_SM_1000_NS12placeholders2_6E,@object
	.size		_ZN34_INTERNAL_1a6d1591_4_k_cu_98768ee16thrust24THRUST_300001_SM_1000_NS12placeholders2_6E,(_ZN34_INTERNAL_1a6d1591_4_k_cu_98768ee14cuda3std3__45__cpo4rendE - _ZN34_INTERNAL_1a6d1591_4_k_cu_98768ee16thrust24THRUST_300001_SM_1000_NS12placeholders2_6E)
_ZN34_INTERNAL_1a6d1591_4_k_cu_98768ee16thrust24THRUST_300001_SM_1000_NS12placeholders2_6E:
	.zero		1
	.type		_ZN34_INTERNAL_1a6d1591_4_k_cu_98768ee14cuda3std3__45__cpo4rendE,@object
	.size		_ZN34_INTERNAL_1a6d1591_4_k_cu_98768ee14cuda3std3__45__cpo4rendE,(_ZN34_INTERNAL_1a6d1591_4_k_cu_98768ee14cuda3std6ranges3__45__cpo9iter_swapE - _ZN34_INTERNAL_1a6d1591_4_k_cu_98768ee14cuda3std3__45__cpo4rendE)
_ZN34_INTERNAL_1a6d1591_4_k_cu_98768ee14cuda3std3__45__cpo4rendE:
	.zero		1
	.type		_ZN34_INTERNAL_1a6d1591_4_k_cu_98768ee14cuda3std6ranges3__45__cpo9iter_swapE,@object
	.size		_ZN34_INTERNAL_1a6d1591_4_k_cu_98768ee14cuda3std6ranges3__45__cpo9iter_swapE,(_ZN34_INTERNAL_1a6d1591_4_k_cu_98768ee14cuda3std3__48unexpectE - _ZN34_INTERNAL_1a6d1591_4_k_cu_98768ee14cuda3std6ranges3__45__cpo9iter_swapE)
_ZN34_INTERNAL_1a6d1591_4_k_cu_98768ee14cuda3std6ranges3__45__cpo9iter_swapE:
	.zero		1
	.type		_ZN34_INTERNAL_1a6d1591_4_k_cu_98768ee14cuda3std3__48unexpectE,@object
	.size		_ZN34_INTERNAL_1a6d1591_4_k_cu_98768ee14cuda3std3__48unexpectE,(_ZN34_INTERNAL_1a6d1591_4_k_cu_98768ee16thrust24THRUST_300001_SM_1000_NS8cuda_cub3parE - _ZN34_INTERNAL_1a6d1591_4_k_cu_98768ee14cuda3std3__48unexpectE)
_ZN34_INTERNAL_1a6d1591_4_k_cu_98768ee14cuda3std3__48unexpectE:
	.zero		1
	.type		_ZN34_INTERNAL_1a6d1591_4_k_cu_98768ee16thrust24THRUST_300001_SM_1000_NS8cuda_cub3parE,@object
	.size		_ZN34_INTERNAL_1a6d1591_4_k_cu_98768ee16thrust24THRUST_300001_SM_1000_NS8cuda_cub3parE,(_ZN34_INTERNAL_1a6d1591_4_k_cu_98768ee16thrust24THRUST_300001_SM_1000_NS12placeholders2_4E - _ZN34_INTERNAL_1a6d1591_4_k_cu_98768ee16thrust24THRUST_300001_SM_1000_NS8cuda_cub3parE)
_ZN34_INTERNAL_1a6d1591_4_k_cu_98768ee16thrust24THRUST_300001_SM_1000_NS8cuda_cub3parE:
	.zero		1
	.type		_ZN34_INTERNAL_1a6d1591_4_k_cu_98768ee16thrust24THRUST_300001_SM_1000_NS12placeholders2_4E,@object
	.size		_ZN34_INTERNAL_1a6d1591_4_k_cu_98768ee16thrust24THRUST_300001_SM_1000_NS12placeholders2_4E,(_ZN34_INTERNAL_1a6d1591_4_k_cu_98768ee14cuda3std3__45__cpo4cendE - _ZN34_INTERNAL_1a6d1591_4_k_cu_98768ee16thrust24THRUST_300001_SM_1000_NS12placeholders2_4E)
_ZN34_INTERNAL_1a6d1591_4_k_cu_98768ee16thrust24THRUST_300001_SM_1000_NS12placeholders2_4E:
	.zero		1
	.type		_ZN34_INTERNAL_1a6d1591_4_k_cu_98768ee14cuda3std3__45__cpo4cendE,@object
	.size		_ZN34_INTERNAL_1a6d1591_4_k_cu_98768ee14cuda3std3__45__cpo4cendE,(_ZN34_INTERNAL_1a6d1591_4_k_cu_98768ee14cuda3std6ranges3__45__cpo4cendE - _ZN34_INTERNAL_1a6d1591_4_k_cu_98768ee14cuda3std3__45__cpo4cendE)
_ZN34_INTERNAL_1a6d1591_4_k_cu_98768ee14cuda3std3__45__cpo4cendE:
	.zero		1
	.type		_ZN34_INTERNAL_1a6d1591_4_k_cu_98768ee14cuda3std6ranges3__45__cpo4cendE,@object
	.size		_ZN34_INTERNAL_1a6d1591_4_k_cu_98768ee14cuda3std6ranges3__45__cpo4cendE,(_ZN34_INTERNAL_1a6d1591_4_k_cu_98768ee14cuda3std3__420unreachable_sentinelE - _ZN34_INTERNAL_1a6d1591_4_k_cu_98768ee14cuda3std6ranges3__45__cpo4cendE)
_ZN34_INTERNAL_1a6d1591_4_k_cu_98768ee14cuda3std6ranges3__45__cpo4cendE:
	.zero		1
	.type		_ZN34_INTERNAL_1a6d1591_4_k_cu_98768ee14cuda3std3__420unreachable_sentinelE,@object
	.size		_ZN34_INTERNAL_1a6d1591_4_k_cu_98768ee14cuda3std3__420unreachable_sentinelE,(_ZN34_INTERNAL_1a6d1591_4_k_cu_98768ee14cuda3std6ranges3__45__cpo5ssizeE - _ZN34_INTERNAL_1a6d1591_4_k_cu_98768ee14cuda3std3__420unreachable_sentinelE)
_ZN34_INTERNAL_1a6d1591_4_k_cu_98768ee14cuda3std3__420unreachable_sentinelE:
	.zero		1
	.type		_ZN34_INTERNAL_1a6d1591_4_k_cu_98768ee14cuda3std6ranges3__45__cpo5ssizeE,@object
	.size		_ZN34_INTERNAL_1a6d1591_4_k_cu_98768ee14cuda3std6ranges3__45__cpo5ssizeE,(_ZN34_INTERNAL_1a6d1591_4_k_cu_98768ee16thrust24THRUST_300001_SM_1000_NS12placeholders2_8E - _ZN34_INTERNAL_1a6d1591_4_k_cu_98768ee14cuda3std6ranges3__45__cpo5ssizeE)
_ZN34_INTERNAL_1a6d1591_4_k_cu_98768ee14cuda3std6ranges3__45__cpo5ssizeE:
	.zero		1
	.type		_ZN34_INTERNAL_1a6d1591_4_k_cu_98768ee16thrust24THRUST_300001_SM_1000_NS12placeholders2_8E,@object
	.size		_ZN34_INTERNAL_1a6d1591_4_k_cu_98768ee16thrust24THRUST_300001_SM_1000_NS12placeholders2_8E,(_ZN34_INTERNAL_1a6d1591_4_k_cu_98768ee14cuda3std3__45__cpo5crendE - _ZN34_INTERNAL_1a6d1591_4_k_cu_98768ee16thrust24THRUST_300001_SM_1000_NS12placeholders2_8E)
_ZN34_INTERNAL_1a6d1591_4_k_cu_98768ee16thrust24THRUST_300001_SM_1000_NS12placeholders2_8E:
	.zero		1
	.type		_ZN34_INTERNAL_1a6d1591_4_k_cu_98768ee14cuda3std3__45__cpo5crendE,@object
	.size		_ZN34_INTERNAL_1a6d1591_4_k_cu_98768ee14cuda3std3__45__cpo5crendE,(_ZN34_INTERNAL_1a6d1591_4_k_cu_98768ee14cuda3std6ranges3__45__cpo4prevE - _ZN34_INTERNAL_1a6d1591_4_k_cu_98768ee14cuda3std3__45__cpo5crendE)
_ZN34_INTERNAL_1a6d1591_4_k_cu_98768ee14cuda3std3__45__cpo5crendE:
	.zero		1
	.type		_ZN34_INTERNAL_1a6d1591_4_k_cu_98768ee14cuda3std6ranges3__45__cpo4prevE,@object
	.size		_ZN34_INTERNAL_1a6d1591_4_k_cu_98768ee14cuda3std6ranges3__45__cpo4prevE,(_ZN34_INTERNAL_1a6d1591_4_k_cu_98768ee14cuda3std6ranges3__45__cpo9iter_moveE - _ZN34_INTERNAL_1a6d1591_4_k_cu_98768ee14cuda3std6ranges3__45__cpo4prevE)
_ZN34_INTERNAL_1a6d1591_4_k_cu_98768ee14cuda3std6ranges3__45__cpo4prevE:
	.zero		1
	.type		_ZN34_INTERNAL_1a6d1591_4_k_cu_98768ee14cuda3std6ranges3__45__cpo9iter_moveE,@object
	.size		_ZN34_INTERNAL_1a6d1591_4_k_cu_98768ee14cuda3std6ranges3__45__cpo9iter_moveE,(_ZN34_INTERNAL_1a6d1591_4_k_cu_98768ee16thrust24THRUST_300001_SM_1000_NS6system6detail10sequential3seqE - _ZN34_INTERNAL_1a6d1591_4_k_cu_98768ee14cuda3std6ranges3__45__cpo9iter_moveE)
_ZN34_INTERNAL_1a6d1591_4_k_cu_98768ee14cuda3std6ranges3__45__cpo9iter_moveE:
	.zero		1
	.type		_ZN34_INTERNAL_1a6d1591_4_k_cu_98768ee16thrust24THRUST_300001_SM_1000_NS6system6detail10sequential3seqE,@object
	.size		_ZN34_INTERNAL_1a6d1591_4_k_cu_98768ee16thrust24THRUST_300001_SM_1000_NS6system6detail10sequential3seqE,(.L_31 - _ZN34_INTERNAL_1a6d1591_4_k_cu_98768ee16thrust24THRUST_300001_SM_1000_NS6system6detail10sequential3seqE)
_ZN34_INTERNAL_1a6d1591_4_k_cu_98768ee16thrust24THRUST_300001_SM_1000_NS6system6detail10sequential3seqE:
	.zero		1
.L_31:


//--------------------- .nv.constant0._ZN3cub18CUB_300001_SM_10006detail11EmptyKernelIvEEvv --------------------------
	.section	.nv.constant0._ZN3cub18CUB_300001_SM_10006detail11EmptyKernelIvEEvv,"a",@progbits
	.sectionflags	@""
	.align	4
.nv.constant0._ZN3cub18CUB_300001_SM_10006detail11EmptyKernelIvEEvv:
	.zero		896


//--------------------- .nv.constant0._Z5printPP3RayP4Room --------------------------
	.section	.nv.constant0._Z5printPP3RayP4Room,"a",@progbits
	.sectionflags	@""
	.align	4
.nv.constant0._Z5printPP3RayP4Room:
	.zero		912


//--------------------- .nv.constant0._Z14processAllRaysPP3RayP4Room --------------------------
	.section	.nv.constant0._Z14processAllRaysPP3RayP4Room,"a",@progbits
	.sectionflags	@""
	.align	4
.nv.constant0._Z14processAllRaysPP3RayP4Room:
	.zero		912


//--------------------- SYMBOLS --------------------------

	.type		.nv.reservedSmem.offset0,@object
	.size		.nv.reservedSmem.offset0,0x4
	.type		vprintf,@function
